	.target	sm_86

	.elftype	@"ET_EXEC"


//--------------------- .note.nv.tkinfo           --------------------------
	.section	.note.nv.tkinfo,"",@"SHT_NOTE"
	.sectionflags	@"SHF_NOTE_NV_TKINFO"
	.tkinfo
        /*0018*/ 	.word	0x00000002
        /*0030*/ 	.string	""
        /*0030*/ 	.string	"ptxas"
        /*0030*/ 	.string	"Cuda compilation tools, release 13.1, V13.1.80"
        /*0030*/ 	.string	"Build cuda_13.1.r13.1/compiler.36836380_0"
        /*0030*/ 	.string	"-v  -arch sm_86 "



//--------------------- .note.nv.cuinfo           --------------------------
	.section	.note.nv.cuinfo,"",@"SHT_NOTE"
	.sectionflags	@"SHF_NOTE_NV_CUINFO"
        /*0018*/ 	.short	0x0002
        /*001a*/ 	.short	0x0050
        /*001c*/ 	.short	0x0083
	.zero		2


//--------------------- .nv.info                  --------------------------
	.section	.nv.info,"",@"SHT_CUDA_INFO"
	.align	4


	//----- nvinfo : EIATTR_REGCOUNT
	.align		4
        /*0000*/ 	.byte	0x04, 0x2f
        /*0002*/ 	.short	(.L_1 - .L_0)
	.align		4
.L_0:
        /*0004*/ 	.word	index@(gemm_mma_kernel)
        /*0008*/ 	.word	0x00000071


	//----- nvinfo : EIATTR_FRAME_SIZE
	.align		4
.L_1:
        /*000c*/ 	.byte	0x04, 0x11
        /*000e*/ 	.short	(.L_3 - .L_2)
	.align		4
.L_2:
        /*0010*/ 	.word	index@(gemm_mma_kernel)
        /*0014*/ 	.word	0x00000000


	//----- nvinfo : EIATTR_MIN_STACK_SIZE
	.align		4
.L_3:
        /*0018*/ 	.byte	0x04, 0x12
        /*001a*/ 	.short	(.L_5 - .L_4)
	.align		4
.L_4:
        /*001c*/ 	.word	index@(gemm_mma_kernel)
        /*0020*/ 	.word	0x00000000
.L_5:


//--------------------- .nv.info.gemm_mma_kernel  --------------------------
	.section	.nv.info.gemm_mma_kernel,"",@"SHT_CUDA_INFO"
	.sectionflags	@""
	.align	4


	//----- nvinfo : EIATTR_CUDA_API_VERSION
	.align		4
        /*0000*/ 	.byte	0x04, 0x37
        /*0002*/ 	.short	(.L_7 - .L_6)
.L_6:
        /*0004*/ 	.word	0x00000083


	//----- nvinfo : EIATTR_SW2861232_WAR
	.align		4
.L_7:
        /*0008*/ 	.byte	0x01, 0x35
	.zero		2


	//----- nvinfo : EIATTR_PARAM_CBANK
	.align		4
        /*000c*/ 	.byte	0x04, 0x0a
        /*000e*/ 	.short	(.L_9 - .L_8)
	.align		4
.L_8:
        /*0010*/ 	.word	index@(.nv.constant0.gemm_mma_kernel)
        /*0014*/ 	.short	0x0160
        /*0016*/ 	.short	0x0024


	//----- nvinfo : EIATTR_CBANK_PARAM_SIZE
	.align		4
.L_9:
        /*0018*/ 	.byte	0x03, 0x19
        /*001a*/ 	.short	0x0024


	//----- nvinfo : EIATTR_KPARAM_INFO
	.align		4
        /*001c*/ 	.byte	0x04, 0x17
        /*001e*/ 	.short	(.L_11 - .L_10)
.L_10:
        /*0020*/ 	.word	0x00000000
        /*0024*/ 	.short	0x0005
        /*0026*/ 	.short	0x0020
        /*0028*/ 	.byte	0x00, 0xf0, 0x11, 0x00


	//----- nvinfo : EIATTR_KPARAM_INFO
	.align		4
.L_11:
        /*002c*/ 	.byte	0x04, 0x17
        /*002e*/ 	.short	(.L_13 - .L_12)
.L_12:
        /*0030*/ 	.word	0x00000000
        /*0034*/ 	.short	0x0004
        /*0036*/ 	.short	0x001c
        /*0038*/ 	.byte	0x00, 0xf0, 0x11, 0x00


	//----- nvinfo : EIATTR_KPARAM_INFO
	.align		4
.L_13:
        /*003c*/ 	.byte	0x04, 0x17
        /*003e*/ 	.short	(.L_15 - .L_14)
.L_14:
        /*0040*/ 	.word	0x00000000
        /*0044*/ 	.short	0x0003
        /*0046*/ 	.short	0x0018
        /*0048*/ 	.byte	0x00, 0xf0, 0x11, 0x00


	//----- nvinfo : EIATTR_KPARAM_INFO
	.align		4
.L_15:
        /*004c*/ 	.byte	0x04, 0x17
        /*004e*/ 	.short	(.L_17 - .L_16)
.L_16:
        /*0050*/ 	.word	0x00000000
        /*0054*/ 	.short	0x0002
        /*0056*/ 	.short	0x0010
        /*0058*/ 	.byte	0x00, 0xf0, 0x21, 0x00


	//----- nvinfo : EIATTR_KPARAM_INFO
	.align		4
.L_17:
        /*005c*/ 	.byte	0x04, 0x17
        /*005e*/ 	.short	(.L_19 - .L_18)
.L_18:
        /*0060*/ 	.word	0x00000000
        /*0064*/ 	.short	0x0001
        /*0066*/ 	.short	0x0008
        /*0068*/ 	.byte	0x00, 0xf0, 0x21, 0x00


	//----- nvinfo : EIATTR_KPARAM_INFO
	.align		4
.L_19:
        /*006c*/ 	.byte	0x04, 0x17
        /*006e*/ 	.short	(.L_21 - .L_20)
.L_20:
        /*0070*/ 	.word	0x00000000
        /*0074*/ 	.short	0x0000
        /*0076*/ 	.short	0x0000
        /*0078*/ 	.byte	0x00, 0xf0, 0x21, 0x00


	//----- nvinfo : EIATTR_WMMA_USED
	.align		4
.L_21:
        /*007c*/ 	.byte	0x01, 0x2b
	.zero		2


	//----- nvinfo : EIATTR_MAXREG_COUNT
	.align		4
        /*0080*/ 	.byte	0x03, 0x1b
        /*0082*/ 	.short	0x00a8


	//----- nvinfo : EIATTR_NUM_BARRIERS
	.align		4
        /*0084*/ 	.byte	0x02, 0x4c
        /*0086*/ 	.byte	0x01
	.zero		1


	//----- nvinfo : EIATTR_MERCURY_ISA_VERSION
	.align		4
        /*0088*/ 	.byte	0x03, 0x5f
        /*008a*/ 	.short	0x0000


	//----- nvinfo : EIATTR_EXIT_INSTR_OFFSETS
	.align		4
        /*008c*/ 	.byte	0x04, 0x1c
        /*008e*/ 	.short	(.L_23 - .L_22)


	//   ....[0]....
.L_22:
        /*0090*/ 	.word	0x00002080


	//   ....[1]....
        /*0094*/ 	.word	0x00002aa0


	//   ....[2]....
        /*0098*/ 	.word	0x00002be0


	//----- nvinfo : EIATTR_MAX_THREADS
	.align		4
.L_23:
        /*009c*/ 	.byte	0x04, 0x05
        /*009e*/ 	.short	(.L_25 - .L_24)
.L_24:
        /*00a0*/ 	.word	0x00000120
        /*00a4*/ 	.word	0x00000001
        /*00a8*/ 	.word	0x00000001


	//----- nvinfo : EIATTR_CRS_STACK_SIZE
	.align		4
.L_25:
        /*00ac*/ 	.byte	0x04, 0x1e
        /*00ae*/ 	.short	(.L_27 - .L_26)
.L_26:
        /*00b0*/ 	.word	0x00000000
.L_27:


//--------------------- .nv.callgraph             --------------------------
	.section	.nv.callgraph,"",@"SHT_CUDA_CALLGRAPH"
	.align	4
	.sectionentsize	8
	.align		4
        /*0000*/ 	.word	0x00000000
	.align		4
        /*0004*/ 	.word	0xffffffff
	.align		4
        /*0008*/ 	.word	0x00000000
	.align		4
        /*000c*/ 	.word	0xfffffffe
	.align		4
        /*0010*/ 	.word	0x00000000
	.align		4
        /*0014*/ 	.word	0xfffffffd
	.align		4
        /*0018*/ 	.word	0x00000000
	.align		4
        /*001c*/ 	.word	0xfffffffc


//--------------------- .nv.rel.action            --------------------------
	.section	.nv.rel.action,"",@"SHT_CUDA_RELOCINFO"
	.align	8
	.sectionentsize	8
        /*0000*/ 	.byte	0x73, 0x00, 0x00, 0x00, 0x00, 0x00, 0x00, 0x00, 0x00, 0x00, 0x00, 0x11, 0x25, 0x00, 0x05, 0x36


//--------------------- .nv.constant0.gemm_mma_kernel --------------------------
	.section	.nv.constant0.gemm_mma_kernel,"a",@progbits
	.sectionflags	@""
	.align	4
.nv.constant0.gemm_mma_kernel:
	.zero		388


//--------------------- .text.gemm_mma_kernel     --------------------------
	.section	.text.gemm_mma_kernel,"ax",@progbits
	.sectioninfo	@"SHI_REGISTERS=113"
	.align	128
        .global         gemm_mma_kernel
        .type           gemm_mma_kernel,@function
        .size           gemm_mma_kernel,(.L_x_33 - gemm_mma_kernel)
        .other          gemm_mma_kernel,@"STO_CUDA_ENTRY STV_DEFAULT"
gemm_mma_kernel:
.text.gemm_mma_kernel:
[----:B------:R-:W-:Y:S02]  /*0000*/  IMAD.MOV.U32 R1, RZ, RZ, c[0x0][0x28] ;  /* 0x00000a00ff017624 */ /* 0x000fe400078e00ff */
[----:B------:R-:W1:Y:S01]  /*0010*/  S2R R0, SR_TID.X ;  /* 0x0000000000007919 */ /* 0x000e620000002100 */
[----:B------:R-:W-:Y:S01]  /*0020*/  IMAD.MOV.U32 R5, RZ, RZ, c[0x0][0x180] ;  /* 0x00006000ff057624 */ /* 0x000fe200078e00ff */
[----:B------:R-:W-:Y:S01]  /*0030*/  ULDC.64 UR4, c[0x0][0x118] ;  /* 0x0000460000047ab9 */ /* 0x000fe20000000a00 */
[----:B------:R-:W-:Y:S01]  /*0040*/  CS2R R96, SRZ ;  /* 0x0000000000607805 */ /* 0x000fe2000001ff00 */
[----:B------:R-:W2:Y:S01]  /*0050*/  S2R R110, SR_CTAID.X ;  /* 0x00000000006e7919 */ /* 0x000ea20000002500 */
[----:B------:R-:W-:Y:S01]  /*0060*/  CS2R R102, SRZ ;  /* 0x0000000000667805 */ /* 0x000fe2000001ff00 */
[----:B------:R-:W-:Y:S01]  /*0070*/  ISETP.GE.AND P0, PT, R5, 0x1, PT ;  /* 0x000000010500780c */ /* 0x000fe20003f06270 */
[----:B------:R-:W-:Y:S01]  /*0080*/  CS2R R12, SRZ ;  /* 0x00000000000c7805 */ /* 0x000fe2000001ff00 */
        /* <DEDUP_REMOVED lines=13> */
[----:B-1----:R-:W-:-:S04]  /*0160*/  SHF.R.S32.HI R3, RZ, 0x1f, R0 ;  /* 0x0000001fff037819 */ /* 0x002fc80000011400 */
[----:B------:R-:W-:Y:S01]  /*0170*/  LEA.HI R108, R3, R0, RZ, 0x5 ;  /* 0x00000000036c7211 */ /* 0x000fe200078f28ff */
[----:B--2---:R-:W-:-:S03]  /*0180*/  IMAD.SHL.U32 R110, R110, 0x80, RZ ;  /* 0x000000806e6e7824 */ /* 0x004fc600078e00ff */
[----:B------:R-:W-:Y:S01]  /*0190*/  LEA.HI.SX32 R108, R108, 0xffffffff, 0x1b ;  /* 0xffffffff6c6c7811 */ /* 0x000fe200078fdaff */
[----:B------:R-:W-:Y:S05]  /*01a0*/  @!P0 BRA `(.L_x_0) ;  /* 0x00001ec000008947 */ /* 0x000fea0003800000 */
[----:B------:R-:W-:Y:S01]  /*01b0*/  IADD3 R5, R5, 0x1f, RZ ;  /* 0x0000001f05057810 */ /* 0x000fe20007ffe0ff */
[C---:B------:R-:W-:Y:S01]  /*01c0*/  IMAD.SHL.U32 R4, R0.reuse, 0x8, RZ ;  /* 0x0000000800047824 */ /* 0x040fe200078e00ff */
[C---:B------:R-:W-:Y:S01]  /*01d0*/  IADD3 R2, R0.reuse, 0x20, RZ ;  /* 0x0000002000027810 */ /* 0x040fe20007ffe0ff */
[----:B------:R-:W-:Y:S01]  /*01e0*/  IMAD.MOV.U32 R92, RZ, RZ, RZ ;  /* 0x000000ffff5c7224 */ /* 0x000fe200078e00ff */
[----:B------:R-:W-:Y:S01]  /*01f0*/  SHF.R.S32.HI R6, RZ, 0x1f, R5 ;  /* 0x0000001fff067819 */ /* 0x000fe20000011405 */
[----:B------:R-:W-:Y:S01]  /*0200*/  CS2R R90, SRZ ;  /* 0x00000000005a7805 */ /* 0x000fe2000001ff00 */
[----:B------:R-:W-:Y:S01]  /*0210*/  IADD3 R8, R0, 0x40, RZ ;  /* 0x0000004000087810 */ /* 0x000fe20007ffe0ff */
[----:B------:R-:W-:Y:S01]  /*0220*/  IMAD.MOV.U32 R88, RZ, RZ, RZ ;  /* 0x000000ffff587224 */ /* 0x000fe200078e00ff */
[----:B------:R-:W-:Y:S01]  /*0230*/  SHF.R.S32.HI R7, RZ, 0x1f, R2 ;  /* 0x0000001fff077819 */ /* 0x000fe20000011402 */
[----:B------:R-:W-:Y:S01]  /*0240*/  CS2R R86, SRZ ;  /* 0x0000000000567805 */ /* 0x000fe2000001ff00 */
[----:B------:R-:W-:Y:S01]  /*0250*/  LEA.HI R21, R6, R5, RZ, 0x5 ;  /* 0x0000000506157211 */ /* 0x000fe200078f28ff */
[----:B------:R-:W-:Y:S01]  /*0260*/  IMAD.SHL.U32 R6, R2, 0x8, RZ ;  /* 0x0000000802067824 */ /* 0x000fe200078e00ff */
[----:B------:R-:W-:Y:S01]  /*0270*/  SHF.R.S32.HI R5, RZ, 0x1f, R4 ;  /* 0x0000001fff057819 */ /* 0x000fe20000011404 */
[----:B------:R-:W-:Y:S01]  /*0280*/  IMAD.MOV.U32 R84, RZ, RZ, RZ ;  /* 0x000000ffff547224 */ /* 0x000fe200078e00ff */
[----:B------:R-:W-:Y:S01]  /*0290*/  SHF.R.S32.HI R9, RZ, 0x1f, R8 ;  /* 0x0000001fff097819 */ /* 0x000fe20000011408 */
[----:B------:R-:W-:Y:S01]  /*02a0*/  CS2R R82, SRZ ;  /* 0x0000000000527805 */ /* 0x000fe2000001ff00 */
[CC--:B------:R-:W-:Y:S01]  /*02b0*/  LEA.HI R105, R7.reuse, R2.reuse, RZ, 0x2 ;  /* 0x0000000207697211 */ /* 0x0c0fe200078f10ff */
[----:B------:R-:W-:Y:S01]  /*02c0*/  IMAD.MOV.U32 R80, RZ, RZ, RZ ;  /* 0x000000ffff507224 */ /* 0x000fe200078e00ff */
[----:B------:R-:W-:Y:S01]  /*02d0*/  LEA.HI R10, R7, R2, RZ, 0x4 ;  /* 0x00000002070a7211 */ /* 0x000fe200078f20ff */
        /* <DEDUP_REMOVED lines=8> */
[----:B------:R-:W-:Y:S01]  /*0360*/  IMAD.SHL.U32 R8, R8, 0x8, RZ ;  /* 0x0000000808087824 */ /* 0x000fe200078e00ff */
[----:B------:R-:W-:Y:S01]  /*0370*/  LOP3.LUT R107, R2, 0xffffffe0, RZ, 0xc0, !PT ;  /* 0xffffffe0026b7812 */ /* 0x000fe200078ec0ff */
[----:B------:R-:W-:Y:S01]  /*0380*/  CS2R R100, SRZ ;  /* 0x0000000000647805 */ /* 0x000fe2000001ff00 */
[----:B------:R-:W-:Y:S01]  /*0390*/  LOP3.LUT R7, R5, 0xffffff80, RZ, 0xc0, !PT ;  /* 0xffffff8005077812 */ /* 0x000fe200078ec0ff */
[----:B------:R-:W-:Y:S01]  /*03a0*/  IMAD.MOV.U32 R96, RZ, RZ, RZ ;  /* 0x000000ffff607224 */ /* 0x000fe200078e00ff */
[----:B------:R-:W-:Y:S01]  /*03b0*/  SHF.R.S32.HI R5, RZ, 0x1f, R6 ;  /* 0x0000001fff057819 */ /* 0x000fe20000011406 */
[C---:B------:R-:W-:Y:S01]  /*03c0*/  IMAD.IADD R107, R4.reuse, 0x1, -R107 ;  /* 0x00000001046b7824 */ /* 0x040fe200078e0a6b */
[----:B------:R-:W-:Y:S01]  /*03d0*/  SHF.R.S32.HI R9, RZ, 0x1f, R8 ;  /* 0x0000001fff097819 */ /* 0x000fe20000011408 */
[----:B------:R-:W-:Y:S01]  /*03e0*/  IMAD.IADD R4, R4, 0x1, -R7 ;  /* 0x0000000104047824 */ /* 0x000fe200078e0a07 */
[CC--:B------:R-:W-:Y:S01]  /*03f0*/  LEA.HI R2, R5.reuse, R6.reuse, RZ, 0x5 ;  /* 0x0000000605027211 */ /* 0x0c0fe200078f28ff */
[----:B------:R-:W-:Y:S01]  /*0400*/  CS2R R94, SRZ ;  /* 0x00000000005e7805 */ /* 0x000fe2000001ff00 */
[----:B------:R-:W-:-:S02]  /*0410*/  LEA.HI R12, R5, R6, RZ, 0x7 ;  /* 0x00000006050c7211 */ /* 0x000fc400078f38ff */
[CC--:B------:R-:W-:Y:S02]  /*0420*/  LEA.HI R7, R9.reuse, R8.reuse, RZ, 0x5 ;  /* 0x0000000809077211 */ /* 0x0c0fe400078f28ff */
[----:B------:R-:W-:Y:S02]  /*0430*/  LEA.HI R14, R9, R8, RZ, 0x7 ;  /* 0x00000008090e7211 */ /* 0x000fe400078f38ff */
[----:B------:R-:W-:Y:S02]  /*0440*/  LOP3.LUT R5, R2, 0xffffffe0, RZ, 0xc0, !PT ;  /* 0xffffffe002057812 */ /* 0x000fe400078ec0ff */
[----:B------:R-:W-:Y:S01]  /*0450*/  LOP3.LUT R9, R12, 0xffffff80, RZ, 0xc0, !PT ;  /* 0xffffff800c097812 */ /* 0x000fe200078ec0ff */
[----:B------:R-:W-:Y:S01]  /*0460*/  IMAD.MOV.U32 R12, RZ, RZ, RZ ;  /* 0x000000ffff0c7224 */ /* 0x000fe200078e00ff */
[----:B------:R-:W-:Y:S01]  /*0470*/  LOP3.LUT R7, R7, 0xffffffe0, RZ, 0xc0, !PT ;  /* 0xffffffe007077812 */ /* 0x000fe200078ec0ff */
[----:B------:R-:W-:Y:S01]  /*0480*/  IMAD.IADD R104, R6, 0x1, -R5 ;  /* 0x0000000106687824 */ /* 0x000fe200078e0a05 */
[----:B------:R-:W-:Y:S01]  /*0490*/  LOP3.LUT R15, R14, 0xffffff80, RZ, 0xc0, !PT ;  /* 0xffffff800e0f7812 */ /* 0x000fe200078ec0ff */
[----:B------:R-:W-:Y:S01]  /*04a0*/  IMAD.IADD R5, R6, 0x1, -R9 ;  /* 0x0000000106057824 */ /* 0x000fe200078e0a09 */
[CC--:B------:R-:W-:Y:S01]  /*04b0*/  LEA.HI R106, R3.reuse, R0.reuse, RZ, 0x2 ;  /* 0x00000000036a7211 */ /* 0x0c0fe200078f10ff */
[C---:B------:R-:W-:Y:S01]  /*04c0*/  IMAD.IADD R6, R8.reuse, 0x1, -R7 ;  /* 0x0000000108067824 */ /* 0x040fe200078e0a07 */
[----:B------:R-:W-:Y:S01]  /*04d0*/  SHF.R.S32.HI R105, RZ, 0x2, R105 ;  /* 0x00000002ff697819 */ /* 0x000fe20000011469 */
[----:B------:R-:W-:Y:S01]  /*04e0*/  IMAD.IADD R7, R8, 0x1, -R15 ;  /* 0x0000000108077824 */ /* 0x000fe200078e0a0f */
[----:B------:R-:W-:Y:S01]  /*04f0*/  LEA.HI R8, R3, R0, RZ, 0x4 ;  /* 0x0000000003087211 */ /* 0x000fe200078f20ff */
[----:B------:R-:W-:Y:S01]  /*0500*/  IMAD.MOV.U32 R9, RZ, RZ, RZ ;  /* 0x000000ffff097224 */ /* 0x000fe200078e00ff */
[----:B------:R-:W-:Y:S01]  /*0510*/  CS2R R14, SRZ ;  /* 0x00000000000e7805 */ /* 0x000fe2000001ff00 */
[----:B------:R-:W-:-:S02]  /*0520*/  SHF.R.S32.HI R106, RZ, 0x2, R106 ;  /* 0x00000002ff6a7819 */ /* 0x000fc4000001146a */
[----:B------:R-:W-:Y:S02]  /*0530*/  SHF.R.S32.HI R8, RZ, 0x4, R8 ;  /* 0x00000004ff087819 */ /* 0x000fe40000011408 */
[----:B------:R-:W-:Y:S02]  /*0540*/  SHF.R.S32.HI R10, RZ, 0x4, R10 ;  /* 0x00000004ff0a7819 */ /* 0x000fe4000001140a */
[----:B------:R-:W-:Y:S02]  /*0550*/  SHF.R.S32.HI R11, RZ, 0x2, R11 ;  /* 0x00000002ff0b7819 */ /* 0x000fe4000001140b */
[----:B------:R-:W-:Y:S02]  /*0560*/  SHF.R.S32.HI R2, RZ, 0x4, R20 ;  /* 0x00000004ff027819 */ /* 0x000fe40000011414 */
[----:B------:R-:W-:Y:S02]  /*0570*/  SHF.R.S32.HI R3, RZ, 0x5, R21 ;  /* 0x00000005ff037819 */ /* 0x000fe40000011415 */
.L_x_24:
[----:B------:R-:W-:Y:S01]  /*0580*/  ISETP.GT.AND P0, PT, R0, 0x1f, PT ;  /* 0x0000001f0000780c */ /* 0x000fe20003f04270 */
[----:B------:R-:W-:-:S12]  /*0590*/  BSSY B0, `(.L_x_1) ;  /* 0x0000161000007945 */ /* 0x000fd80003800000 */
[----:B-1----:R-:W-:Y:S05]  /*05a0*/  @P0 BRA `(.L_x_2) ;  /* 0x000015f000000947 */ /* 0x002fea0003800000 */
[C---:B------:R-:W-:Y:S01]  /*05b0*/  IMNMX R21, R0.reuse, 0x1e0, !PT ;  /* 0x000001e000157817 */ /* 0x040fe20007800200 */
[----:B------:R-:W-:Y:S03]  /*05c0*/  BSSY B1, `(.L_x_3) ;  /* 0x0000046000017945 */ /* 0x000fe60003800000 */
[----:B------:R-:W-:-:S04]  /*05d0*/  IADD3 R22, -R0, 0x1f, R21 ;  /* 0x0000001f00167810 */ /* 0x000fc80007ffe115 */
[----:B------:R-:W-:-:S04]  /*05e0*/  LEA.HI R20, R22, 0x1, RZ, 0x1b ;  /* 0x0000000116147811 */ /* 0x000fc800078fd8ff */
[----:B------:R-:W-:-:S13]  /*05f0*/  LOP3.LUT P0, RZ, R20, 0x3, RZ, 0xc0, !PT ;  /* 0x0000000314ff7812 */ /* 0x000fda000780c0ff */
[----:B------:R-:W-:Y:S05]  /*0600*/  @!P0 BRA `(.L_x_4) ;  /* 0x0000041000008947 */ /* 0x000fea0003800000 */
[----:B------:R-:W1:Y:S01]  /*0610*/  S2R R24, SR_CTAID.Y ;  /* 0x0000000000187919 */ /* 0x000e620000002600 */
[----:B------:R-:W-:Y:S01]  /*0620*/  IMAD R25, R9, 0x20, R107 ;  /* 0x0000002009197824 */ /* 0x000fe200078e026b */
[----:B------:R-:W-:Y:S01]  /*0630*/  LOP3.LUT R23, R20, 0x3, RZ, 0xc0, !PT ;  /* 0x0000000314177812 */ /* 0x000fe200078ec0ff */
[----:B------:R-:W-:Y:S01]  /*0640*/  BSSY B2, `(.L_x_5) ;  /* 0x0000013000027945 */ /* 0x000fe20003800000 */
[----:B------:R-:W2:Y:S02]  /*0650*/  S2R R27, SR_TID.X ;  /* 0x00000000001b7919 */ /* 0x000ea40000002100 */
[----:B------:R-:W-:Y:S02]  /*0660*/  ISETP.GE.AND P0, PT, R25, c[0x0][0x180], PT ;  /* 0x0000600019007a0c */ /* 0x000fe40003f06270 */
[----:B------:R-:W-:Y:S01]  /*0670*/  ISETP.NE.AND P1, PT, R23, 0x1, PT ;  /* 0x000000011700780c */ /* 0x000fe20003f25270 */
[----:B-1----:R-:W-:-:S05]  /*0680*/  IMAD R0, R24, 0x80, R106 ;  /* 0x0000008018007824 */ /* 0x002fca00078e026a */
[----:B------:R-:W-:-:S13]  /*0690*/  ISETP.GE.OR P0, PT, R0, c[0x0][0x178], P0 ;  /* 0x00005e0000007a0c */ /* 0x000fda0000706670 */
[----:B------:R-:W-:Y:S05]  /*06a0*/  @P0 BRA `(.L_x_6) ;  /* 0x000000c000000947 */ /* 0x000fea0003800000 */
[----:B--2---:R-:W-:Y:S01]  /*06b0*/  IMAD R0, R0, c[0x0][0x180], RZ ;  /* 0x0000600000007a24 */ /* 0x004fe200078e02ff */
[----:B------:R-:W-:-:S04]  /*06c0*/  SHF.R.S32.HI R21, RZ, 0x1f, R25 ;  /* 0x0000001fff157819 */ /* 0x000fc80000011419 */
[----:B------:R-:W-:-:S04]  /*06d0*/  IADD3 R25, P0, R25, R0, RZ ;  /* 0x0000000019197210 */ /* 0x000fc80007f1e0ff */
[----:B------:R-:W-:Y:S01]  /*06e0*/  LEA.HI.X.SX32 R26, R0, R21, 0x1, P0 ;  /* 0x00000015001a7211 */ /* 0x000fe200000f0eff */
[----:B------:R-:W-:Y:S01]  /*06f0*/  IMAD R0, R106, 0x20, R107 ;  /* 0x000000206a007824 */ /* 0x000fe200078e026b */
[----:B------:R-:W-:-:S04]  /*0700*/  LEA R20, P0, R25, c[0x0][0x160], 0x1 ;  /* 0x0000580019147a11 */ /* 0x000fc800078008ff */
[----:B------:R-:W-:Y:S01]  /*0710*/  LEA.HI.X R21, R25, c[0x0][0x164], R26, 0x1, P0 ;  /* 0x0000590019157a11 */ /* 0x000fe200000f0c1a */
[----:B------:R-:W-:-:S05]  /*0720*/  IMAD.SHL.U32 R25, R0, 0x2, RZ ;  /* 0x0000000200197824 */ /* 0x000fca00078e00ff */
[----:B------:R-:W-:Y:S01]  /*0730*/  @!PT LDS RZ, [RZ] ;  /* 0x00000000fffff984 */ /* 0x000fe20000000800 */
[----:B------:R-:W-:Y:S01]  /*0740*/  @!PT LDS RZ, [RZ] ;  /* 0x00000000fffff984 */ /* 0x000fe20000000800 */
[----:B------:R-:W-:Y:S01]  /*0750*/  @!PT LDS RZ, [RZ] ;  /* 0x00000000fffff984 */ /* 0x000fe20000000800 */
[----:B------:R1:W-:Y:S03]  /*0760*/  LDGSTS.E.128 [R25+0x80], [R20.64] ;  /* 0x0008000014197fae */ /* 0x0003e6000b921c44 */
.L_x_6:
[----:B--2---:R-:W-:Y:S05]  /*0770*/  BSYNC B2 ;  /* 0x0000000000027941 */ /* 0x004fea0003800000 */
.L_x_5:
[----:B------:R-:W-:Y:S01]  /*0780*/  IADD3 R0, R27, 0x20, RZ ;  /* 0x000000201b007810 */ /* 0x000fe20007ffe0ff */
[----:B------:R-:W-:Y:S05]  /*0790*/  @!P1 BRA `(.L_x_4) ;  /* 0x0000028000009947 */ /* 0x000fea0003800000 */
[----:B-1----:R-:W-:Y:S01]  /*07a0*/  IMAD R25, R9, 0x20, R104 ;  /* 0x0000002009197824 */ /* 0x002fe200078e0268 */
[----:B------:R-:W-:Y:S01]  /*07b0*/  BSSY B2, `(.L_x_7) ;  /* 0x0000012000027945 */ /* 0x000fe20003800000 */
[----:B------:R-:W-:Y:S01]  /*07c0*/  IMAD R0, R24, 0x80, R105 ;  /* 0x0000008018007824 */ /* 0x000fe200078e0269 */
[----:B------:R-:W-:Y:S02]  /*07d0*/  ISETP.NE.AND P1, PT, R23, 0x2, PT ;  /* 0x000000021700780c */ /* 0x000fe40003f25270 */
[----:B------:R-:W-:-:S04]  /*07e0*/  ISETP.GE.AND P0, PT, R25, c[0x0][0x180], PT ;  /* 0x0000600019007a0c */ /* 0x000fc80003f06270 */
[----:B------:R-:W-:-:S13]  /*07f0*/  ISETP.GE.OR P0, PT, R0, c[0x0][0x178], P0 ;  /* 0x00005e0000007a0c */ /* 0x000fda0000706670 */
[----:B------:R-:W-:Y:S05]  /*0800*/  @P0 BRA `(.L_x_8) ;  /* 0x000000c000000947 */ /* 0x000fea0003800000 */
[----:B------:R-:W-:Y:S01]  /*0810*/  IMAD R0, R0, c[0x0][0x180], RZ ;  /* 0x0000600000007a24 */ /* 0x000fe200078e02ff */
        /* <DEDUP_REMOVED lines=11> */
.L_x_8:
[----:B------:R-:W-:Y:S05]  /*08d0*/  BSYNC B2 ;  /* 0x0000000000027941 */ /* 0x000fea0003800000 */
.L_x_7:
[----:B------:R-:W-:Y:S01]  /*08e0*/  IADD3 R0, R27, 0x40, RZ ;  /* 0x000000401b007810 */ /* 0x000fe20007ffe0ff */
[----:B------:R-:W-:Y:S05]  /*08f0*/  @!P1 BRA `(.L_x_4) ;  /* 0x0000012000009947 */ /* 0x000fea0003800000 */
[----:B-1----:R-:W-:Y:S01]  /*0900*/  IMAD R23, R9, 0x20, R6 ;  /* 0x0000002009177824 */ /* 0x002fe200078e0206 */
[----:B------:R-:W-:Y:S01]  /*0910*/  IADD3 R0, R27, 0x60, RZ ;  /* 0x000000601b007810 */ /* 0x000fe20007ffe0ff */
[----:B------:R-:W-:-:S03]  /*0920*/  IMAD R20, R24, 0x80, R11 ;  /* 0x0000008018147824 */ /* 0x000fc600078e020b */
[----:B------:R-:W-:-:S04]  /*0930*/  ISETP.GE.AND P0, PT, R23, c[0x0][0x180], PT ;  /* 0x0000600017007a0c */ /* 0x000fc80003f06270 */
[----:B------:R-:W-:-:S13]  /*0940*/  ISETP.GE.OR P0, PT, R20, c[0x0][0x178], P0 ;  /* 0x00005e0014007a0c */ /* 0x000fda0000706670 */
[----:B------:R-:W-:Y:S05]  /*0950*/  @P0 BRA `(.L_x_4) ;  /* 0x000000c000000947 */ /* 0x000fea0003800000 */
[----:B------:R-:W-:Y:S01]  /*0960*/  IMAD R20, R20, c[0x0][0x180], RZ ;  /* 0x0000600014147a24 */ /* 0x000fe200078e02ff */
[----:B------:R-:W-:-:S04]  /*0970*/  SHF.R.S32.HI R21, RZ, 0x1f, R23 ;  /* 0x0000001fff157819 */ /* 0x000fc80000011417 */
[----:B------:R-:W-:Y:S01]  /*0980*/  IADD3 R24, P0, R23, R20, RZ ;  /* 0x0000001417187210 */ /* 0x000fe20007f1e0ff */
[----:B------:R-:W-:-:S03]  /*0990*/  IMAD R23, R11, 0x20, R6 ;  /* 0x000000200b177824 */ /* 0x000fc600078e0206 */
[----:B------:R-:W-:Y:S01]  /*09a0*/  LEA.HI.X.SX32 R21, R20, R21, 0x1, P0 ;  /* 0x0000001514157211 */ /* 0x000fe200000f0eff */
[----:B------:R-:W-:Y:S01]  /*09b0*/  IMAD.SHL.U32 R23, R23, 0x2, RZ ;  /* 0x0000000217177824 */ /* 0x000fe200078e00ff */
[----:B------:R-:W-:-:S04]  /*09c0*/  LEA R20, P0, R24, c[0x0][0x160], 0x1 ;  /* 0x0000580018147a11 */ /* 0x000fc800078008ff */
[----:B------:R-:W-:-:S05]  /*09d0*/  LEA.HI.X R21, R24, c[0x0][0x164], R21, 0x1, P0 ;  /* 0x0000590018157a11 */ /* 0x000fca00000f0c15 */
[----:B------:R-:W-:Y:S01]  /*09e0*/  @!PT LDS RZ, [RZ] ;  /* 0x00000000fffff984 */ /* 0x000fe20000000800 */
[----:B------:R-:W-:Y:S01]  /*09f0*/  @!PT LDS RZ, [RZ] ;  /* 0x00000000fffff984 */ /* 0x000fe20000000800 */
[----:B------:R-:W-:Y:S01]  /*0a00*/  @!PT LDS RZ, [RZ] ;  /* 0x00000000fffff984 */ /* 0x000fe20000000800 */
[----:B------:R1:W-:Y:S04]  /*0a10*/  LDGSTS.E.128 [R23+0x80], [R20.64] ;  /* 0x0008000014177fae */ /* 0x0003e8000b921c44 */
.L_x_4:
[----:B------:R-:W-:Y:S05]  /*0a20*/  BSYNC B1 ;  /* 0x0000000000017941 */ /* 0x000fea0003800000 */
.L_x_3:
[----:B------:R-:W-:Y:S01]  /*0a30*/  ISETP.GE.U32.AND P0, PT, R22, 0x60, PT ;  /* 0x000000601600780c */ /* 0x000fe20003f06070 */
[----:B------:R-:W-:-:S12]  /*0a40*/  BSSY B1, `(.L_x_9) ;  /* 0x0000067000017945 */ /* 0x000fd80003800000 */
[----:B------:R-:W-:Y:S05]  /*0a50*/  @!P0 BRA `(.L_x_10) ;  /* 0x0000065000008947 */ /* 0x000fea0003800000 */
[----:B------:R-:W2:Y:S01]  /*0a60*/  S2UR UR6, SR_CTAID.Y ;  /* 0x00000000000679c3 */ /* 0x000ea20000002600 */
[----:B-1----:R-:W1:Y:S01]  /*0a70*/  S2R R21, SR_CTAID.Y ;  /* 0x0000000000157919 */ /* 0x002e620000002600 */
[----:B--2---:R-:W-:-:S06]  /*0a80*/  IMAD.U32 R20, RZ, RZ, UR6 ;  /* 0x00000006ff147e24 */ /* 0x004fcc000f8e00ff */
.L_x_13:
[C---:B------:R-:W-:Y:S01]  /*0a90*/  IADD3 R24, R0.reuse, 0x20, RZ ;  /* 0x0000002000187810 */ /* 0x040fe20007ffe0ff */
[C---:B------:R-:W-:Y:S01]  /*0aa0*/  IMAD.SHL.U32 R22, R0.reuse, 0x8, RZ ;  /* 0x0000000800167824 */ /* 0x040fe200078e00ff */
[----:B------:R-:W-:Y:S01]  /*0ab0*/  IADD3 R26, R0, 0x40, RZ ;  /* 0x00000040001a7810 */ /* 0x000fe20007ffe0ff */
[----:B------:R-:W-:Y:S01]  /*0ac0*/  BSSY B2, `(.L_x_11) ;  /* 0x000005c000027945 */ /* 0x000fe20003800000 */
[----:B------:R-:W-:Y:S02]  /*0ad0*/  SHF.R.S32.HI R25, RZ, 0x1f, R24 ;  /* 0x0000001fff197819 */ /* 0x000fe40000011418 */
[----:B------:R-:W-:Y:S01]  /*0ae0*/  SHF.R.S32.HI R23, RZ, 0x1f, R22 ;  /* 0x0000001fff177819 */ /* 0x000fe20000011416 */
[----:B------:R-:W-:Y:S01]  /*0af0*/  IMAD.SHL.U32 R28, R26, 0x8, RZ ;  /* 0x000000081a1c7824 */ /* 0x000fe200078e00ff */
[----:B------:R-:W-:Y:S01]  /*0b00*/  LEA.HI R25, R25, R24, RZ, 0x2 ;  /* 0x0000001819197211 */ /* 0x000fe200078f10ff */
[----:B------:R-:W-:Y:S01]  /*0b10*/  IMAD.SHL.U32 R24, R24, 0x8, RZ ;  /* 0x0000000818187824 */ /* 0x000fe200078e00ff */
[----:B------:R-:W-:-:S02]  /*0b20*/  LEA.HI R23, R23, R22, RZ, 0x5 ;  /* 0x0000001617177211 */ /* 0x000fc400078f28ff */
[----:B------:R-:W-:Y:S02]  /*0b30*/  SHF.R.S32.HI R29, RZ, 0x1f, R26 ;  /* 0x0000001fff1d7819 */ /* 0x000fe4000001141a */
[----:B------:R-:W-:Y:S02]  /*0b40*/  SHF.R.S32.HI R27, RZ, 0x1f, R24 ;  /* 0x0000001fff1b7819 */ /* 0x000fe40000011418 */
[----:B------:R-:W-:Y:S02]  /*0b50*/  LOP3.LUT R23, R23, 0xffffffe0, RZ, 0xc0, !PT ;  /* 0xffffffe017177812 */ /* 0x000fe400078ec0ff */
[----:B------:R-:W-:Y:S02]  /*0b60*/  SHF.R.S32.HI R31, RZ, 0x1f, R28 ;  /* 0x0000001fff1f7819 */ /* 0x000fe4000001141c */
[----:B------:R-:W-:Y:S01]  /*0b70*/  LEA.HI R29, R29, R26, RZ, 0x2 ;  /* 0x0000001a1d1d7211 */ /* 0x000fe200078f10ff */
[----:B------:R-:W-:Y:S01]  /*0b80*/  IMAD.IADD R26, R22, 0x1, -R23 ;  /* 0x00000001161a7824 */ /* 0x000fe200078e0a17 */
[----:B------:R-:W-:-:S02]  /*0b90*/  LEA.HI R27, R27, R24, RZ, 0x5 ;  /* 0x000000181b1b7211 */ /* 0x000fc400078f28ff */
[----:B------:R-:W-:Y:S01]  /*0ba0*/  LEA.HI R31, R31, R28, RZ, 0x5 ;  /* 0x0000001c1f1f7211 */ /* 0x000fe200078f28ff */
[----:B------:R-:W-:Y:S01]  /*0bb0*/  IMAD R35, R9, 0x20, R26 ;  /* 0x0000002009237824 */ /* 0x000fe200078e021a */
[----:B------:R-:W-:Y:S02]  /*0bc0*/  SHF.R.S32.HI R23, RZ, 0x1f, R0 ;  /* 0x0000001fff177819 */ /* 0x000fe40000011400 */
[----:B------:R-:W-:Y:S02]  /*0bd0*/  LOP3.LUT R27, R27, 0xffffffe0, RZ, 0xc0, !PT ;  /* 0xffffffe01b1b7812 */ /* 0x000fe400078ec0ff */
[----:B------:R-:W-:Y:S02]  /*0be0*/  LOP3.LUT R31, R31, 0xffffffe0, RZ, 0xc0, !PT ;  /* 0xffffffe01f1f7812 */ /* 0x000fe400078ec0ff */
[----:B------:R-:W-:Y:S01]  /*0bf0*/  LEA.HI R23, R23, R0, RZ, 0x2 ;  /* 0x0000000017177211 */ /* 0x000fe200078f10ff */
[----:B------:R-:W-:Y:S01]  /*0c00*/  IMAD.IADD R32, R24, 0x1, -R27 ;  /* 0x0000000118207824 */ /* 0x000fe200078e0a1b */
[----:B------:R-:W-:Y:S01]  /*0c10*/  IADD3 R22, R0, 0x60, RZ ;  /* 0x0000006000167810 */ /* 0x000fe20007ffe0ff */
[----:B------:R-:W-:Y:S01]  /*0c20*/  IMAD.IADD R36, R28, 0x1, -R31 ;  /* 0x000000011c247824 */ /* 0x000fe200078e0a1f */
[----:B------:R-:W-:Y:S01]  /*0c30*/  SHF.R.S32.HI R27, RZ, 0x2, R23 ;  /* 0x00000002ff1b7819 */ /* 0x000fe20000011417 */
[C---:B------:R-:W-:Y:S01]  /*0c40*/  IMAD R34, R9.reuse, 0x20, R32 ;  /* 0x0000002009227824 */ /* 0x040fe200078e0220 */
[----:B------:R-:W-:Y:S01]  /*0c50*/  SHF.R.S32.HI R31, RZ, 0x2, R25 ;  /* 0x00000002ff1f7819 */ /* 0x000fe20000011419 */
[----:B------:R-:W-:Y:S01]  /*0c60*/  IMAD R39, R9, 0x20, R36 ;  /* 0x0000002009277824 */ /* 0x000fe200078e0224 */
[----:B------:R-:W-:Y:S01]  /*0c70*/  SHF.R.S32.HI R37, RZ, 0x2, R29 ;  /* 0x00000002ff257819 */ /* 0x000fe2000001141d */
[C---:B------:R-:W-:Y:S01]  /*0c80*/  IMAD R29, R20.reuse, 0x80, R27 ;  /* 0x00000080141d7824 */ /* 0x040fe200078e021b */
[----:B------:R-:W-:Y:S01]  /*0c90*/  ISETP.GE.AND P1, PT, R35, c[0x0][0x180], PT ;  /* 0x0000600023007a0c */ /* 0x000fe20003f26270 */
[----:B------:R-:W-:Y:S01]  /*0ca0*/  IMAD R33, R20, 0x80, R31 ;  /* 0x0000008014217824 */ /* 0x000fe200078e021f */
[----:B------:R-:W-:Y:S01]  /*0cb0*/  ISETP.GE.AND P0, PT, R34, c[0x0][0x180], PT ;  /* 0x0000600022007a0c */ /* 0x000fe20003f06270 */
[----:B-1----:R-:W-:Y:S01]  /*0cc0*/  IMAD.MOV.U32 R20, RZ, RZ, R21 ;  /* 0x000000ffff147224 */ /* 0x002fe200078e0015 */
[----:B------:R-:W-:Y:S01]  /*0cd0*/  ISETP.GE.AND P2, PT, R39, c[0x0][0x180], PT ;  /* 0x0000600027007a0c */ /* 0x000fe20003f46270 */
[----:B------:R-:W-:Y:S01]  /*0ce0*/  IMAD.SHL.U32 R24, R22, 0x8, RZ ;  /* 0x0000000816187824 */ /* 0x000fe200078e00ff */
[----:B------:R-:W-:Y:S01]  /*0cf0*/  ISETP.GE.OR P1, PT, R29, c[0x0][0x178], P1 ;  /* 0x00005e001d007a0c */ /* 0x000fe20000f26670 */
[----:B------:R-:W-:Y:S01]  /*0d00*/  IMAD R38, R20, 0x80, R37 ;  /* 0x0000008014267824 */ /* 0x000fe200078e0225 */
[----:B------:R-:W-:-:S02]  /*0d10*/  ISETP.GE.OR P0, PT, R33, c[0x0][0x178], P0 ;  /* 0x00005e0021007a0c */ /* 0x000fc40000706670 */
[----:B------:R-:W-:Y:S02]  /*0d20*/  SHF.R.S32.HI R23, RZ, 0x1f, R24 ;  /* 0x0000001fff177819 */ /* 0x000fe40000011418 */
[----:B------:R-:W-:Y:S02]  /*0d30*/  ISETP.GE.OR P2, PT, R38, c[0x0][0x178], P2 ;  /* 0x00005e0026007a0c */ /* 0x000fe40001746670 */
[----:B------:R-:W-:Y:S02]  /*0d40*/  LEA.HI R25, R23, R24, RZ, 0x5 ;  /* 0x0000001817197211 */ /* 0x000fe400078f28ff */
[----:B------:R-:W-:Y:S02]  /*0d50*/  SHF.R.S32.HI R23, RZ, 0x1f, R22 ;  /* 0x0000001fff177819 */ /* 0x000fe40000011416 */
[----:B------:R-:W-:Y:S02]  /*0d60*/  LOP3.LUT R25, R25, 0xffffffe0, RZ, 0xc0, !PT ;  /* 0xffffffe019197812 */ /* 0x000fe400078ec0ff */
[----:B------:R-:W-:Y:S01]  /*0d70*/  LEA.HI R30, R23, R22, RZ, 0x2 ;  /* 0x00000016171e7211 */ /* 0x000fe200078f10ff */
[----:B------:R-:W-:-:S02]  /*0d80*/  @!P1 IMAD R22, R29, c[0x0][0x180], RZ ;  /* 0x000060001d169a24 */ /* 0x000fc400078e02ff */
[----:B------:R-:W-:Y:S02]  /*0d90*/  IMAD.IADD R40, R24, 0x1, -R25 ;  /* 0x0000000118287824 */ /* 0x000fe400078e0a19 */
[----:B------:R-:W-:Y:S02]  /*0da0*/  @!P0 IMAD R23, R33, c[0x0][0x180], RZ ;  /* 0x0000600021178a24 */ /* 0x000fe400078e02ff */
[----:B------:R-:W-:Y:S02]  /*0db0*/  @!P2 IMAD R24, R38, c[0x0][0x180], RZ ;  /* 0x000060002618aa24 */ /* 0x000fe400078e02ff */
[----:B------:R-:W-:Y:S01]  /*0dc0*/  @!P1 IMAD R25, R27, 0x20, R26 ;  /* 0x000000201b199824 */ /* 0x000fe200078e021a */
[----:B------:R-:W-:Y:S01]  /*0dd0*/  @!P1 SHF.R.S32.HI R27, RZ, 0x1f, R35 ;  /* 0x0000001fff1b9819 */ /* 0x000fe20000011423 */
[----:B------:R-:W-:Y:S01]  /*0de0*/  @!P0 IMAD R28, R31, 0x20, R32 ;  /* 0x000000201f1c8824 */ /* 0x000fe200078e0220 */
[----:B------:R-:W-:Y:S01]  /*0df0*/  @!P1 IADD3 R35, P3, R35, R22, RZ ;  /* 0x0000001623239210 */ /* 0x000fe20007f7e0ff */
[----:B------:R-:W-:Y:S01]  /*0e00*/  @!P2 IMAD R29, R37, 0x20, R36 ;  /* 0x00000020251da824 */ /* 0x000fe200078e0224 */
[----:B------:R-:W-:Y:S01]  /*0e10*/  @!P0 SHF.R.S32.HI R26, RZ, 0x1f, R34 ;  /* 0x0000001fff1a8819 */ /* 0x000fe20000011422 */
[----:B------:R-:W-:Y:S01]  /*0e20*/  IMAD R37, R9, 0x20, R40 ;  /* 0x0000002009257824 */ /* 0x000fe200078e0228 */
[----:B------:R-:W-:Y:S01]  /*0e30*/  @!P0 IADD3 R33, P4, R34, R23, RZ ;  /* 0x0000001722218210 */ /* 0x000fe20007f9e0ff */
[----:B------:R-:W-:Y:S01]  /*0e40*/  @!P2 IMAD.SHL.U32 R29, R29, 0x2, RZ ;  /* 0x000000021d1da824 */ /* 0x000fe200078e00ff */
[----:B------:R-:W-:-:S02]  /*0e50*/  @!P2 SHF.R.S32.HI R31, RZ, 0x1f, R39 ;  /* 0x0000001fff1fa819 */ /* 0x000fc40000011427 */
[----:B------:R-:W-:Y:S02]  /*0e60*/  @!P2 IADD3 R32, P5, R39, R24, RZ ;  /* 0x000000182720a210 */ /* 0x000fe40007fbe0ff */
[----:B------:R-:W-:Y:S02]  /*0e70*/  @!P1 LEA.HI.X.SX32 R36, R22, R27, 0x1, P3 ;  /* 0x0000001b16249211 */ /* 0x000fe400018f0eff */
[----:B------:R-:W-:Y:S02]  /*0e80*/  @!P0 LEA.HI.X.SX32 R34, R23, R26, 0x1, P4 ;  /* 0x0000001a17228211 */ /* 0x000fe400020f0eff */
[----:B------:R-:W-:Y:S01]  /*0e90*/  @!P2 LEA.HI.X.SX32 R27, R24, R31, 0x1, P5 ;  /* 0x0000001f181ba211 */ /* 0x000fe200028f0eff */
[----:B------:R-:W-:Y:S01]  /*0ea0*/  @!P1 IMAD.SHL.U32 R31, R25, 0x2, RZ ;  /* 0x00000002191f9824 */ /* 0x000fe200078e00ff */
[----:B------:R-:W-:Y:S02]  /*0eb0*/  @!P1 LEA R22, P3, R35, c[0x0][0x160], 0x1 ;  /* 0x0000580023169a11 */ /* 0x000fe400078608ff */
[----:B------:R-:W-:-:S02]  /*0ec0*/  @!P0 LEA R24, P4, R33, c[0x0][0x160], 0x1 ;  /* 0x0000580021188a11 */ /* 0x000fc400078808ff */
[----:B------:R-:W-:Y:S02]  /*0ed0*/  @!P2 LEA R26, P5, R32, c[0x0][0x160], 0x1 ;  /* 0x00005800201aaa11 */ /* 0x000fe400078a08ff */
[----:B------:R-:W-:Y:S02]  /*0ee0*/  @!P1 LEA.HI.X R23, R35, c[0x0][0x164], R36, 0x1, P3 ;  /* 0x0000590023179a11 */ /* 0x000fe400018f0c24 */
[----:B------:R-:W-:Y:S01]  /*0ef0*/  @!P0 LEA.HI.X R25, R33, c[0x0][0x164], R34, 0x1, P4 ;  /* 0x0000590021198a11 */ /* 0x000fe200020f0c22 */
[----:B------:R-:W-:Y:S01]  /*0f00*/  @!P0 IMAD.SHL.U32 R33, R28, 0x2, RZ ;  /* 0x000000021c218824 */ /* 0x000fe200078e00ff */
[----:B------:R-:W-:Y:S01]  /*0f10*/  @!P2 LEA.HI.X R27, R32, c[0x0][0x164], R27, 0x1, P5 ;  /* 0x00005900201baa11 */ /* 0x000fe200028f0c1b */
[----:B------:R-:W-:Y:S01]  /*0f20*/  @!PT LDS RZ, [RZ] ;  /* 0x00000000fffff984 */ /* 0x000fe20000000800 */
[----:B------:R-:W-:Y:S01]  /*0f30*/  @!PT LDS RZ, [RZ] ;  /* 0x00000000fffff984 */ /* 0x000fe20000000800 */
[----:B------:R-:W-:Y:S01]  /*0f40*/  @!PT LDS RZ, [RZ] ;  /* 0x00000000fffff984 */ /* 0x000fe20000000800 */
[----:B------:R1:W-:Y:S01]  /*0f50*/  @!P1 LDGSTS.E.128 [R31+0x80], [R22.64] ;  /* 0x00080000161f9fae */ /* 0x0003e2000b921c44 */
[----:B------:R-:W-:Y:S02]  /*0f60*/  SHF.R.S32.HI R35, RZ, 0x2, R30 ;  /* 0x00000002ff237819 */ /* 0x000fe4000001141e */
[----:B------:R-:W-:Y:S01]  /*0f70*/  ISETP.GE.AND P1, PT, R37, c[0x0][0x180], PT ;  /* 0x0000600025007a0c */ /* 0x000fe20003f26270 */
[----:B------:R1:W-:Y:S01]  /*0f80*/  @!P0 LDGSTS.E.128 [R33+0x80], [R24.64] ;  /* 0x0008000018218fae */ /* 0x0003e2000b921c44 */
[----:B------:R-:W-:Y:S01]  /*0f90*/  ISETP.GE.AND P0, PT, R0, 0x180, PT ;  /* 0x000001800000780c */ /* 0x000fe20003f06270 */
[----:B------:R-:W-:Y:S01]  /*0fa0*/  IMAD R30, R20, 0x80, R35 ;  /* 0x00000080141e7824 */ /* 0x000fe200078e0223 */
[----:B------:R-:W-:Y:S01]  /*0fb0*/  IADD3 R28, R0, 0x80, RZ ;  /* 0x00000080001c7810 */ /* 0x000fe20007ffe0ff */
[----:B------:R1:W-:Y:S03]  /*0fc0*/  @!P2 LDGSTS.E.128 [R29+0x80], [R26.64] ;  /* 0x000800001a1dafae */ /* 0x0003e6000b921c44 */
[----:B------:R-:W-:-:S13]  /*0fd0*/  ISETP.GE.OR P1, PT, R30, c[0x0][0x178], P1 ;  /* 0x00005e001e007a0c */ /* 0x000fda0000f26670 */
[----:B------:R-:W-:Y:S05]  /*0fe0*/  @P1 BRA `(.L_x_12) ;  /* 0x0000009000001947 */ /* 0x000fea0003800000 */
[----:B-1----:R-:W-:Y:S01]  /*0ff0*/  IMAD R0, R30, c[0x0][0x180], RZ ;  /* 0x000060001e007a24 */ /* 0x002fe200078e02ff */
[----:B------:R-:W-:-:S04]  /*1000*/  SHF.R.S32.HI R23, RZ, 0x1f, R37 ;  /* 0x0000001fff177819 */ /* 0x000fc80000011425 */
[----:B------:R-:W-:-:S04]  /*1010*/  IADD3 R24, P1, R37, R0, RZ ;  /* 0x0000000025187210 */ /* 0x000fc80007f3e0ff */
[----:B------:R-:W-:Y:S01]  /*1020*/  LEA.HI.X.SX32 R23, R0, R23, 0x1, P1 ;  /* 0x0000001700177211 */ /* 0x000fe200008f0eff */
[----:B------:R-:W-:Y:S01]  /*1030*/  IMAD R0, R35, 0x20, R40 ;  /* 0x0000002023007824 */ /* 0x000fe200078e0228 */
[----:B------:R-:W-:-:S03]  /*1040*/  LEA R22, P1, R24, c[0x0][0x160], 0x1 ;  /* 0x0000580018167a11 */ /* 0x000fc600078208ff */
[----:B------:R-:W-:Y:S01]  /*1050*/  IMAD.SHL.U32 R25, R0, 0x2, RZ ;  /* 0x0000000200197824 */ /* 0x000fe200078e00ff */
[----:B------:R-:W-:-:S05]  /*1060*/  LEA.HI.X R23, R24, c[0x0][0x164], R23, 0x1, P1 ;  /* 0x0000590018177a11 */ /* 0x000fca00008f0c17 */
[----:B------:R1:W-:Y:S04]  /*1070*/  LDGSTS.E.128 [R25+0x80], [R22.64] ;  /* 0x0008000016197fae */ /* 0x0003e8000b921c44 */
.L_x_12:
[----:B-1----:R-:W-:Y:S05]  /*1080*/  BSYNC B2 ;  /* 0x0000000000027941 */ /* 0x002fea0003800000 */
.L_x_11:
[----:B------:R-:W-:Y:S01]  /*1090*/  IMAD.MOV.U32 R0, RZ, RZ, R28 ;  /* 0x000000ffff007224 */ /* 0x000fe200078e001c */
[----:B------:R-:W-:Y:S05]  /*10a0*/  @!P0 BRA `(.L_x_13) ;  /* 0xfffff9e000008947 */ /* 0x000fea000383ffff */
.L_x_10:
[----:B------:R-:W-:Y:S05]  /*10b0*/  BSYNC B1 ;  /* 0x0000000000017941 */ /* 0x000fea0003800000 */
.L_x_9:
[----:B------:R-:W2:Y:S01]  /*10c0*/  S2R R0, SR_TID.X ;  /* 0x0000000000007919 */ /* 0x000ea20000002100 */
[----:B------:R-:W-:Y:S01]  /*10d0*/  BSSY B1, `(.L_x_14) ;  /* 0x00000aa000017945 */ /* 0x000fe20003800000 */
[----:B--2---:R-:W-:-:S13]  /*10e0*/  ISETP.GT.AND P0, PT, R0, 0x1ff, PT ;  /* 0x000001ff0000780c */ /* 0x004fda0003f04270 */
[----:B------:R-:W-:Y:S05]  /*10f0*/  @P0 BRA `(.L_x_15) ;  /* 0x00000a7000000947 */ /* 0x000fea0003800000 */
[----:B-1----:R-:W-:Y:S01]  /*1100*/  IMAD.MOV.U32 R20, RZ, RZ, R0 ;  /* 0x000000ffff147224 */ /* 0x002fe200078e0000 */
[----:B------:R-:W-:Y:S04]  /*1110*/  BSSY B2, `(.L_x_16) ;  /* 0x0000042000027945 */ /* 0x000fe80003800000 */
[----:B------:R-:W-:-:S04]  /*1120*/  IMNMX R21, R20, 0x1e0, !PT ;  /* 0x000001e014157817 */ /* 0x000fc80007800200 */
[----:B------:R-:W-:-:S04]  /*1130*/  IADD3 R25, -R20, 0x1f, R21 ;  /* 0x0000001f14197810 */ /* 0x000fc80007ffe115 */
[----:B------:R-:W-:-:S04]  /*1140*/  LEA.HI R21, R25, 0x1, RZ, 0x1b ;  /* 0x0000000119157811 */ /* 0x000fc800078fd8ff */
[----:B------:R-:W-:-:S13]  /*1150*/  LOP3.LUT P0, RZ, R21, 0x3, RZ, 0xc0, !PT ;  /* 0x0000000315ff7812 */ /* 0x000fda000780c0ff */
[----:B------:R-:W-:Y:S05]  /*1160*/  @!P0 BRA `(.L_x_17) ;  /* 0x000003c000008947 */ /* 0x000fea0003800000 */
[----:B------:R-:W-:Y:S01]  /*1170*/  IMAD.IADD R20, R110, 0x1, R4 ;  /* 0x000000016e147824 */ /* 0x000fe200078e0204 */
[----:B------:R-:W-:Y:S01]  /*1180*/  IMNMX R27, R0, 0x1e0, !PT ;  /* 0x000001e0001b7817 */ /* 0x000fe20007800200 */
[----:B------:R-:W-:-:S03]  /*1190*/  IMAD R21, R9, 0x20, R8 ;  /* 0x0000002009157824 */ /* 0x000fc600078e0208 */
[----:B------:R-:W-:Y:S02]  /*11a0*/  ISETP.GE.AND P0, PT, R20, c[0x0][0x17c], PT ;  /* 0x00005f0014007a0c */ /* 0x000fe40003f06270 */
[----:B------:R-:W-:Y:S02]  /*11b0*/  IADD3 R27, -R0, 0x1f, R27 ;  /* 0x0000001f001b7810 */ /* 0x000fe40007ffe11b */
[----:B------:R-:W-:Y:S02]  /*11c0*/  ISETP.GE.OR P0, PT, R21, c[0x0][0x180], P0 ;  /* 0x0000600015007a0c */ /* 0x000fe40000706670 */
[----:B------:R-:W-:-:S04]  /*11d0*/  LEA.HI R27, R27, 0x1, RZ, 0x1b ;  /* 0x000000011b1b7811 */ /* 0x000fc800078fd8ff */
[----:B------:R-:W-:-:S07]  /*11e0*/  LOP3.LUT R27, R27, 0x3, RZ, 0xc0, !PT ;  /* 0x000000031b1b7812 */ /* 0x000fce00078ec0ff */
[----:B------:R-:W-:Y:S01]  /*11f0*/  @!P0 IMAD R21, R21, c[0x0][0x17c], RZ ;  /* 0x00005f0015158a24 */ /* 0x000fe200078e02ff */
[----:B------:R-:W-:-:S04]  /*1200*/  @!P0 SHF.R.S32.HI R22, RZ, 0x1f, R20 ;  /* 0x0000001fff168819 */ /* 0x000fc80000011414 */
[----:B------:R-:W-:Y:S01]  /*1210*/  @!P0 IADD3 R23, P1, R20, R21, RZ ;  /* 0x0000001514178210 */ /* 0x000fe20007f3e0ff */
[----:B------:R-:W-:-:S03]  /*1220*/  @!P0 IMAD R20, R8, 0x80, R4 ;  /* 0x0000008008148824 */ /* 0x000fc600078e0204 */
[----:B------:R-:W-:Y:S01]  /*1230*/  @!P0 LEA.HI.X.SX32 R24, R21, R22, 0x1, P1 ;  /* 0x0000001615188211 */ /* 0x000fe200008f0eff */
[----:B------:R-:W-:Y:S01]  /*1240*/  @!P0 IMAD.SHL.U32 R21, R20, 0x2, RZ ;  /* 0x0000000214158824 */ /* 0x000fe200078e00ff */
[C---:B------:R-:W-:Y:S02]  /*1250*/  @!P0 LEA R22, P1, R23.reuse, c[0x0][0x168], 0x1 ;  /* 0x00005a0017168a11 */ /* 0x040fe400078208ff */
[----:B------:R-:W-:Y:S02]  /*1260*/  IADD3 R20, R0, 0x20, RZ ;  /* 0x0000002000147810 */ /* 0x000fe40007ffe0ff */
[----:B------:R-:W-:-:S05]  /*1270*/  @!P0 LEA.HI.X R23, R23, c[0x0][0x16c], R24, 0x1, P1 ;  /* 0x00005b0017178a11 */ /* 0x000fca00008f0c18 */
[----:B------:R-:W-:Y:S01]  /*1280*/  @!PT LDS RZ, [RZ] ;  /* 0x00000000fffff984 */ /* 0x000fe20000000800 */
[----:B------:R-:W-:Y:S01]  /*1290*/  @!PT LDS RZ, [RZ] ;  /* 0x00000000fffff984 */ /* 0x000fe20000000800 */
[----:B------:R-:W-:Y:S01]  /*12a0*/  @!PT LDS RZ, [RZ] ;  /* 0x00000000fffff984 */ /* 0x000fe20000000800 */
[----:B------:R1:W-:Y:S01]  /*12b0*/  @!P0 LDGSTS.E.128 [R21+0x2080], [R22.64] ;  /* 0x0208000016158fae */ /* 0x0003e2000b921c44 */
[----:B------:R-:W-:-:S13]  /*12c0*/  ISETP.NE.AND P0, PT, R27, 0x1, PT ;  /* 0x000000011b00780c */ /* 0x000fda0003f05270 */
[----:B------:R-:W-:Y:S05]  /*12d0*/  @!P0 BRA `(.L_x_17) ;  /* 0x0000025000008947 */ /* 0x000fea0003800000 */
[----:B-1----:R-:W-:Y:S01]  /*12e0*/  IMAD.IADD R20, R110, 0x1, R5 ;  /* 0x000000016e147824 */ /* 0x002fe200078e0205 */
        /* <DEDUP_REMOVED lines=14> */
[----:B------:R1:W-:Y:S03]  /*13d0*/  LDGSTS.E.128 [R23+0x2080], [R20.64] ;  /* 0x0208000014177fae */ /* 0x0003e6000b921c44 */
.L_x_19:
[----:B------:R-:W-:Y:S05]  /*13e0*/  BSYNC B3 ;  /* 0x0000000000037941 */ /* 0x000fea0003800000 */
.L_x_18:
[----:B-1----:R-:W-:Y:S01]  /*13f0*/  IADD3 R20, R0, 0x40, RZ ;  /* 0x0000004000147810 */ /* 0x002fe20007ffe0ff */
[----:B------:R-:W-:Y:S05]  /*1400*/  @!P1 BRA `(.L_x_17) ;  /* 0x0000012000009947 */ /* 0x000fea0003800000 */
[----:B------:R-:W-:Y:S01]  /*1410*/  IMAD.IADD R21, R110, 0x1, R7 ;  /* 0x000000016e157824 */ /* 0x000fe200078e0207 */
        /* <DEDUP_REMOVED lines=17> */
.L_x_17:
[----:B-1----:R-:W-:Y:S05]  /*1530*/  BSYNC B2 ;  /* 0x0000000000027941 */ /* 0x002fea0003800000 */
.L_x_16:
[----:B------:R-:W-:-:S13]  /*1540*/  ISETP.GE.U32.AND P0, PT, R25, 0x60, PT ;  /* 0x000000601900780c */ /* 0x000fda0003f06070 */
[----:B------:R-:W-:Y:S05]  /*1550*/  @!P0 BRA `(.L_x_15) ;  /* 0x0000061000008947 */ /* 0x000fea0003800000 */
.L_x_22:
        /* <DEDUP_REMOVED lines=13> */
[----:B------:R-:W-:Y:S02]  /*1630*/  LEA.HI R26, R26, R23, RZ, 0x7 ;  /* 0x000000171a1a7211 */ /* 0x000fe400078f38ff */
[----:B------:R-:W-:Y:S01]  /*1640*/  LEA.HI R30, R30, R27, RZ, 0x7 ;  /* 0x0000001b1e1e7211 */ /* 0x000fe200078f38ff */
[----:B------:R-:W-:Y:S01]  /*1650*/  IMAD.IADD R29, R21, 0x1, -R22 ;  /* 0x00000001151d7824 */ /* 0x000fe200078e0a16 */
[----:B------:R-:W-:-:S02]  /*1660*/  SHF.R.S32.HI R21, RZ, 0x1f, R20 ;  /* 0x0000001fff157819 */ /* 0x000fc40000011414 */
[----:B------:R-:W-:Y:S01]  /*1670*/  LOP3.LUT R26, R26, 0xffffff80, RZ, 0xc0, !PT ;  /* 0xffffff801a1a7812 */ /* 0x000fe200078ec0ff */
[----:B------:R-:W-:Y:S01]  /*1680*/  IMAD.IADD R35, R110, 0x1, R29 ;  /* 0x000000016e237824 */ /* 0x000fe200078e021d */
[----:B------:R-:W-:Y:S02]  /*1690*/  SHF.R.S32.HI R28, RZ, 0x1f, R25 ;  /* 0x0000001fff1c7819 */ /* 0x000fe40000011419 */
[----:B------:R-:W-:Y:S01]  /*16a0*/  LOP3.LUT R30, R30, 0xffffff80, RZ, 0xc0, !PT ;  /* 0xffffff801e1e7812 */ /* 0x000fe200078ec0ff */
[----:B------:R-:W-:Y:S01]  /*16b0*/  IMAD.IADD R31, R23, 0x1, -R26 ;  /* 0x00000001171f7824 */ /* 0x000fe200078e0a1a */
[----:B------:R-:W-:Y:S02]  /*16c0*/  LEA.HI R21, R21, R20, RZ, 0x4 ;  /* 0x0000001415157211 */ /* 0x000fe400078f20ff */
[----:B------:R-:W-:Y:S01]  /*16d0*/  LEA.HI R28, R28, R25, RZ, 0x4 ;  /* 0x000000191c1c7211 */ /* 0x000fe200078f20ff */
[----:B------:R-:W-:Y:S01]  /*16e0*/  IMAD.IADD R33, R27, 0x1, -R30 ;  /* 0x000000011b217824 */ /* 0x000fe200078e0a1e */
[----:B------:R-:W-:Y:S01]  /*16f0*/  SHF.R.S32.HI R32, RZ, 0x4, R21 ;  /* 0x00000004ff207819 */ /* 0x000fe20000011415 */
[C---:B------:R-:W-:Y:S01]  /*1700*/  IMAD.IADD R34, R110.reuse, 0x1, R31 ;  /* 0x000000016e227824 */ /* 0x040fe200078e021f */
[----:B------:R-:W-:Y:S01]  /*1710*/  SHF.R.S32.HI R24, RZ, 0x4, R24 ;  /* 0x00000004ff187819 */ /* 0x000fe20000011418 */
[----:B------:R-:W-:Y:S01]  /*1720*/  IMAD.IADD R39, R110, 0x1, R33 ;  /* 0x000000016e277824 */ /* 0x000fe200078e0221 */
[----:B------:R-:W-:Y:S01]  /*1730*/  SHF.R.S32.HI R36, RZ, 0x4, R28 ;  /* 0x00000004ff247819 */ /* 0x000fe2000001141c */
[C---:B------:R-:W-:Y:S01]  /*1740*/  IMAD R23, R9.reuse, 0x20, R32 ;  /* 0x0000002009177824 */ /* 0x040fe200078e0220 */
[----:B------:R-:W-:Y:S01]  /*1750*/  IADD3 R22, R20, 0x60, RZ ;  /* 0x0000006014167810 */ /* 0x000fe20007ffe0ff */
[----:B------:R-:W-:Y:S01]  /*1760*/  IMAD R27, R9, 0x20, R24 ;  /* 0x00000020091b7824 */ /* 0x000fe200078e0218 */
[----:B------:R-:W-:Y:S01]  /*1770*/  ISETP.GE.AND P1, PT, R35, c[0x0][0x17c], PT ;  /* 0x00005f0023007a0c */ /* 0x000fe20003f26270 */
[----:B------:R-:W-:Y:S01]  /*1780*/  IMAD R37, R9, 0x20, R36 ;  /* 0x0000002009257824 */ /* 0x000fe200078e0224 */
[----:B------:R-:W-:Y:S01]  /*1790*/  ISETP.GE.AND P0, PT, R34, c[0x0][0x17c], PT ;  /* 0x00005f0022007a0c */ /* 0x000fe20003f06270 */
[----:B------:R-:W-:Y:S01]  /*17a0*/  IMAD.SHL.U32 R25, R22, 0x8, RZ ;  /* 0x0000000816197824 */ /* 0x000fe200078e00ff */
[----:B------:R-:W-:-:S02]  /*17b0*/  ISETP.GE.AND P2, PT, R39, c[0x0][0x17c], PT ;  /* 0x00005f0027007a0c */ /* 0x000fc40003f46270 */
[----:B------:R-:W-:Y:S02]  /*17c0*/  ISETP.GE.OR P1, PT, R23, c[0x0][0x180], P1 ;  /* 0x0000600017007a0c */ /* 0x000fe40000f26670 */
[----:B------:R-:W-:Y:S02]  /*17d0*/  ISETP.GE.OR P0, PT, R27, c[0x0][0x180], P0 ;  /* 0x000060001b007a0c */ /* 0x000fe40000706670 */
[----:B------:R-:W-:Y:S02]  /*17e0*/  ISETP.GE.OR P2, PT, R37, c[0x0][0x180], P2 ;  /* 0x0000600025007a0c */ /* 0x000fe40001746670 */
[----:B------:R-:W-:Y:S02]  /*17f0*/  SHF.R.S32.HI R26, RZ, 0x1f, R25 ;  /* 0x0000001fff1a7819 */ /* 0x000fe40000011419 */
[----:B------:R-:W-:Y:S02]  /*1800*/  SHF.R.S32.HI R21, RZ, 0x1f, R22 ;  /* 0x0000001fff157819 */ /* 0x000fe40000011416 */
[----:B------:R-:W-:-:S02]  /*1810*/  LEA.HI R26, R26, R25, RZ, 0x7 ;  /* 0x000000191a1a7211 */ /* 0x000fc400078f38ff */
[----:B------:R-:W-:Y:S01]  /*1820*/  LEA.HI R30, R21, R22, RZ, 0x4 ;  /* 0x00000016151e7211 */ /* 0x000fe200078f20ff */
[----:B------:R-:W-:Y:S01]  /*1830*/  @!P1 IMAD R22, R23, c[0x0][0x17c], RZ ;  /* 0x00005f0017169a24 */ /* 0x000fe200078e02ff */
[----:B------:R-:W-:Y:S01]  /*1840*/  LOP3.LUT R26, R26, 0xffffff80, RZ, 0xc0, !PT ;  /* 0xffffff801a1a7812 */ /* 0x000fe200078ec0ff */
[----:B------:R-:W-:Y:S01]  /*1850*/  @!P0 IMAD R28, R24, 0x80, R31 ;  /* 0x00000080181c8824 */ /* 0x000fe200078e021f */
[----:B------:R-:W-:Y:S01]  /*1860*/  SHF.R.S32.HI R30, RZ, 0x4, R30 ;  /* 0x00000004ff1e7819 */ /* 0x000fe2000001141e */
[----:B------:R-:W-:Y:S01]  /*1870*/  @!P0 IMAD R23, R27, c[0x0][0x17c], RZ ;  /* 0x00005f001b178a24 */ /* 0x000fe200078e02ff */
[----:B------:R-:W-:Y:S01]  /*1880*/  @!P2 SHF.R.S32.HI R27, RZ, 0x1f, R39 ;  /* 0x0000001fff1ba819 */ /* 0x000fe20000011427 */
[----:B------:R-:W-:Y:S02]  /*1890*/  @!P2 IMAD R24, R37, c[0x0][0x17c], RZ ;  /* 0x00005f002518aa24 */ /* 0x000fe400078e02ff */
[----:B------:R-:W-:Y:S01]  /*18a0*/  IMAD.IADD R41, R25, 0x1, -R26 ;  /* 0x0000000119297824 */ /* 0x000fe200078e0a1a */
[----:B------:R-:W-:Y:S01]  /*18b0*/  @!P1 SHF.R.S32.HI R25, RZ, 0x1f, R35 ;  /* 0x0000001fff199819 */ /* 0x000fe20000011423 */
[----:B------:R-:W-:Y:S01]  /*18c0*/  @!P1 IMAD R21, R32, 0x80, R29 ;  /* 0x0000008020159824 */ /* 0x000fe200078e021d */
[----:B------:R-:W-:Y:S01]  /*18d0*/  @!P1 IADD3 R35, P3, R35, R22, RZ ;  /* 0x0000001623239210 */ /* 0x000fe20007f7e0ff */
[----:B------:R-:W-:Y:S01]  /*18e0*/  @!P2 IMAD R29, R36, 0x80, R33 ;  /* 0x00000080241da824 */ /* 0x000fe200078e0221 */
[----:B------:R-:W-:Y:S01]  /*18f0*/  @!P0 SHF.R.S32.HI R26, RZ, 0x1f, R34 ;  /* 0x0000001fff1a8819 */ /* 0x000fe20000011422 */
[----:B------:R-:W-:Y:S01]  /*1900*/  @!P1 IMAD.SHL.U32 R21, R21, 0x2, RZ ;  /* 0x0000000215159824 */ /* 0x000fe200078e00ff */
[----:B------:R-:W-:Y:S01]  /*1910*/  @!P0 IADD3 R33, P4, R34, R23, RZ ;  /* 0x0000001722218210 */ /* 0x000fe20007f9e0ff */
[----:B------:R-:W-:Y:S01]  /*1920*/  @!P2 IMAD.SHL.U32 R29, R29, 0x2, RZ ;  /* 0x000000021d1da824 */ /* 0x000fe200078e00ff */
[----:B------:R-:W-:-:S02]  /*1930*/  @!P2 IADD3 R31, P5, R39, R24, RZ ;  /* 0x00000018271fa210 */ /* 0x000fc40007fbe0ff */
[----:B------:R-:W-:Y:S02]  /*1940*/  @!P1 LEA.HI.X.SX32 R36, R22, R25, 0x1, P3 ;  /* 0x0000001916249211 */ /* 0x000fe400018f0eff */
[----:B------:R-:W-:Y:S02]  /*1950*/  @!P0 LEA.HI.X.SX32 R34, R23, R26, 0x1, P4 ;  /* 0x0000001a17228211 */ /* 0x000fe400020f0eff */
[----:B------:R-:W-:Y:S02]  /*1960*/  @!P2 LEA.HI.X.SX32 R32, R24, R27, 0x1, P5 ;  /* 0x0000001b1820a211 */ /* 0x000fe400028f0eff */
[----:B------:R-:W-:Y:S02]  /*1970*/  @!P1 LEA R22, P3, R35, c[0x0][0x168], 0x1 ;  /* 0x00005a0023169a11 */ /* 0x000fe400078608ff */
[----:B------:R-:W-:Y:S02]  /*1980*/  @!P2 LEA R26, P5, R31, c[0x0][0x168], 0x1 ;  /* 0x00005a001f1aaa11 */ /* 0x000fe400078a08ff */
[----:B------:R-:W-:-:S02]  /*1990*/  @!P0 LEA R24, P4, R33, c[0x0][0x168], 0x1 ;  /* 0x00005a0021188a11 */ /* 0x000fc400078808ff */
[----:B------:R-:W-:Y:S02]  /*19a0*/  @!P1 LEA.HI.X R23, R35, c[0x0][0x16c], R36, 0x1, P3 ;  /* 0x00005b0023179a11 */ /* 0x000fe400018f0c24 */
[----:B------:R-:W-:Y:S01]  /*19b0*/  @!P2 LEA.HI.X R27, R31, c[0x0][0x16c], R32, 0x1, P5 ;  /* 0x00005b001f1baa11 */ /* 0x000fe200028f0c20 */
[----:B------:R-:W-:Y:S01]  /*19c0*/  @!P0 IMAD.SHL.U32 R31, R28, 0x2, RZ ;  /* 0x000000021c1f8824 */ /* 0x000fe200078e00ff */
[----:B------:R-:W-:Y:S01]  /*19d0*/  @!P0 LEA.HI.X R25, R33, c[0x0][0x16c], R34, 0x1, P4 ;  /* 0x00005b0021198a11 */ /* 0x000fe200020f0c22 */
[----:B------:R-:W-:Y:S01]  /*19e0*/  IMAD.IADD R33, R110, 0x1, R41 ;  /* 0x000000016e217824 */ /* 0x000fe200078e0229 */
[----:B------:R-:W-:Y:S01]  /*19f0*/  @!PT LDS RZ, [RZ] ;  /* 0x00000000fffff984 */ /* 0x000fe20000000800 */
[----:B------:R-:W-:Y:S01]  /*1a00*/  @!PT LDS RZ, [RZ] ;  /* 0x00000000fffff984 */ /* 0x000fe20000000800 */
[----:B------:R-:W-:Y:S01]  /*1a10*/  @!PT LDS RZ, [RZ] ;  /* 0x00000000fffff984 */ /* 0x000fe20000000800 */
[----:B------:R1:W-:Y:S01]  /*1a20*/  @!P1 LDGSTS.E.128 [R21+0x2080], [R22.64] ;  /* 0x0208000016159fae */ /* 0x0003e2000b921c44 */
[----:B------:R-:W-:Y:S01]  /*1a30*/  IMAD R32, R9, 0x20, R30 ;  /* 0x0000002009207824 */ /* 0x000fe200078e021e */
[----:B------:R-:W-:Y:S02]  /*1a40*/  IADD3 R28, R20, 0x80, RZ ;  /* 0x00000080141c7810 */ /* 0x000fe40007ffe0ff */
[----:B------:R1:W-:Y:S01]  /*1a50*/  @!P0 LDGSTS.E.128 [R31+0x2080], [R24.64] ;  /* 0x02080000181f8fae */ /* 0x0003e2000b921c44 */
[----:B------:R-:W-:-:S02]  /*1a60*/  ISETP.GE.AND P1, PT, R33, c[0x0][0x17c], PT ;  /* 0x00005f0021007a0c */ /* 0x000fc40003f26270 */
[----:B------:R-:W-:Y:S01]  /*1a70*/  ISETP.GE.AND P0, PT, R20, 0x180, PT ;  /* 0x000001801400780c */ /* 0x000fe20003f06270 */
[----:B------:R1:W-:Y:S01]  /*1a80*/  @!P2 LDGSTS.E.128 [R29+0x2080], [R26.64] ;  /* 0x020800001a1dafae */ /* 0x0003e2000b921c44 */
[----:B------:R-:W-:-:S13]  /*1a90*/  ISETP.GE.OR P1, PT, R32, c[0x0][0x180], P1 ;  /* 0x0000600020007a0c */ /* 0x000fda0000f26670 */
[----:B------:R-:W-:Y:S05]  /*1aa0*/  @P1 BRA `(.L_x_21) ;  /* 0x0000009000001947 */ /* 0x000fea0003800000 */
[----:B-1----:R-:W-:Y:S01]  /*1ab0*/  IMAD R20, R32, c[0x0][0x17c], RZ ;  /* 0x00005f0020147a24 */ /* 0x002fe200078e02ff */
[----:B------:R-:W-:Y:S01]  /*1ac0*/  SHF.R.S32.HI R21, RZ, 0x1f, R33 ;  /* 0x0000001fff157819 */ /* 0x000fe20000011421 */
[----:B------:R-:W-:-:S03]  /*1ad0*/  IMAD R22, R30, 0x80, R41 ;  /* 0x000000801e167824 */ /* 0x000fc600078e0229 */
[----:B------:R-:W-:-:S04]  /*1ae0*/  IADD3 R23, P1, R33, R20, RZ ;  /* 0x0000001421177210 */ /* 0x000fc80007f3e0ff */
[----:B------:R-:W-:Y:S02]  /*1af0*/  LEA.HI.X.SX32 R24, R20, R21, 0x1, P1 ;  /* 0x0000001514187211 */ /* 0x000fe400008f0eff */
[----:B------:R-:W-:-:S04]  /*1b00*/  LEA R20, P1, R23, c[0x0][0x168], 0x1 ;  /* 0x00005a0017147a11 */ /* 0x000fc800078208ff */
[----:B------:R-:W-:Y:S01]  /*1b10*/  LEA.HI.X R21, R23, c[0x0][0x16c], R24, 0x1, P1 ;  /* 0x00005b0017157a11 */ /* 0x000fe200008f0c18 */
[----:B------:R-:W-:-:S05]  /*1b20*/  IMAD.SHL.U32 R23, R22, 0x2, RZ ;  /* 0x0000000216177824 */ /* 0x000fca00078e00ff */
[----:B------:R1:W-:Y:S03]  /*1b30*/  LDGSTS.E.128 [R23+0x2080], [R20.64] ;  /* 0x0208000014177fae */ /* 0x0003e6000b921c44 */
.L_x_21:
[----:B-1----:R-:W-:Y:S05]  /*1b40*/  BSYNC B2 ;  /* 0x0000000000027941 */ /* 0x002fea0003800000 */
.L_x_20:
[----:B------:R-:W-:Y:S01]  /*1b50*/  IMAD.MOV.U32 R20, RZ, RZ, R28 ;  /* 0x000000ffff147224 */ /* 0x000fe200078e001c */
[----:B------:R-:W-:Y:S05]  /*1b60*/  @!P0 BRA `(.L_x_22) ;  /* 0xfffff9f000008947 */ /* 0x000fea000383ffff */
.L_x_15:
[----:B------:R-:W-:Y:S05]  /*1b70*/  BSYNC B1 ;  /* 0x0000000000017941 */ /* 0x000fea0003800000 */
.L_x_14:
[----:B------:R-:W0:Y:S01]  /*1b80*/  LDGDEPBAR ;  /* 0x00000000000079af */ /* 0x000e220000000000 */
[----:B------:R-:W-:-:S04]  /*1b90*/  DEPBAR.LE SB0, 0x0 ;  /* 0x000080000000791a */ /* 0x000fc80000000000 */
.L_x_2:
[----:B------:R-:W-:Y:S05]  /*1ba0*/  BSYNC B0 ;  /* 0x0000000000007941 */ /* 0x000fea0003800000 */
.L_x_1:
[----:B------:R-:W-:Y:S01]  /*1bb0*/  BAR.SYNC.DEFER_BLOCKING 0x0 ;  /* 0x0000000000007b1d */ /* 0x000fe20000010000 */
[----:B------:R-:W-:-:S13]  /*1bc0*/  ISETP.GE.AND P0, PT, R0, 0x20, PT ;  /* 0x000000200000780c */ /* 0x000fda0003f06270 */
[----:B------:R-:W-:Y:S05]  /*1bd0*/  @!P0 BRA `(.L_x_23) ;  /* 0x0000043000008947 */ /* 0x000fea0003800000 */
[----:B------:R-:W2:Y:S01]  /*1be0*/  S2R R22, SR_LANEID ;  /* 0x0000000000167919 */ /* 0x000ea20000000000 */
[----:B------:R-:W-:Y:S01]  /*1bf0*/  IMAD.SHL.U32 R28, R108, 0x400, RZ ;  /* 0x000004006c1c7824 */ /* 0x000fe200078e00ff */
[----:B------:R-:W-:Y:S01]  /*1c00*/  WARPSYNC 0xffffffff ;  /* 0xffffffff00007948 */ /* 0x000fe20003800000 */
[--C-:B-12---:R-:W-:Y:S02]  /*1c10*/  SHF.R.U32.HI R20, RZ, 0x3, R22.reuse ;  /* 0x00000003ff147819 */ /* 0x106fe40000011616 */
[----:B------:R-:W-:Y:S02]  /*1c20*/  LOP3.LUT R21, R22, 0x7, RZ, 0xc0, !PT ;  /* 0x0000000716157812 */ /* 0x000fe400078ec0ff */
[----:B------:R-:W-:Y:S01]  /*1c30*/  SHF.R.U32.HI R22, RZ, 0x4, R22 ;  /* 0x00000004ff167819 */ /* 0x000fe20000011616 */
[----:B------:R-:W-:-:S04]  /*1c40*/  IMAD.SHL.U32 R20, R20, 0x8, RZ ;  /* 0x0000000814147824 */ /* 0x000fc800078e00ff */
[----:B------:R-:W-:Y:S01]  /*1c50*/  IMAD.SHL.U32 R22, R22, 0x8, RZ ;  /* 0x0000000816167824 */ /* 0x000fe200078e00ff */
[----:B------:R-:W-:Y:S02]  /*1c60*/  LOP3.LUT R21, R20, 0x8, R21, 0xe2, !PT ;  /* 0x0000000814157812 */ /* 0x000fe400078ee215 */
[C---:B------:R-:W-:Y:S02]  /*1c70*/  IADD3 R20, R28.reuse, 0x80, RZ ;  /* 0x000000801c147810 */ /* 0x040fe40007ffe0ff */
[----:B------:R-:W-:Y:S01]  /*1c80*/  IADD3 R28, R28, 0xa0, RZ ;  /* 0x000000a01c1c7810 */ /* 0x000fe20007ffe0ff */
[C-C-:B------:R-:W-:Y:S02]  /*1c90*/  IMAD R29, R21.reuse, 0x20, R22.reuse ;  /* 0x00000020151d7824 */ /* 0x140fe400078e0216 */
[----:B------:R-:W-:Y:S02]  /*1ca0*/  IMAD R109, R21, 0x80, R22 ;  /* 0x00000080156d7824 */ /* 0x000fe400078e0216 */
[----:B------:R-:W-:-:S02]  /*1cb0*/  IMAD.U32 R52, R29, 0x2, R20 ;  /* 0x000000021d347824 */ /* 0x000fc400078e0014 */
[----:B------:R-:W-:-:S04]  /*1cc0*/  IMAD.SHL.U32 R109, R109, 0x2, RZ ;  /* 0x000000026d6d7824 */ /* 0x000fc800078e00ff */
[----:B------:R-:W-:Y:S04]  /*1cd0*/  LDSM.16.M88.4 R52, [R52] ;  /* 0x000000003434783b */ /* 0x000fe80000000200 */
[----:B------:R-:W1:Y:S04]  /*1ce0*/  LDSM.16.MT88.4 R20, [R109+0x20a0] ;  /* 0x0020a0006d14783b */ /* 0x000e680000004200 */
[----:B------:R-:W2:Y:S04]  /*1cf0*/  LDSM.16.MT88.4 R24, [R109+0x2080] ;  /* 0x002080006d18783b */ /* 0x000ea80000004200 */
[----:B------:R-:W3:Y:S04]  /*1d00*/  LDSM.16.MT88.4 R76, [R109+0x20c0] ;  /* 0x0020c0006d4c783b */ /* 0x000ee80000004200 */
[----:B------:R-:W4:Y:S04]  /*1d10*/  LDSM.16.MT88.4 R72, [R109+0x20e0] ;  /* 0x0020e0006d48783b */ /* 0x000f280000004200 */
[----:B------:R-:W5:Y:S04]  /*1d20*/  LDSM.16.MT88.4 R68, [R109+0x2100] ;  /* 0x002100006d44783b */ /* 0x000f680000004200 */
[----:B------:R-:W3:Y:S04]  /*1d30*/  LDSM.16.MT88.4 R64, [R109+0x2120] ;  /* 0x002120006d40783b */ /* 0x000ee80000004200 */
[----:B------:R-:W3:Y:S04]  /*1d40*/  LDSM.16.MT88.4 R60, [R109+0x2140] ;  /* 0x002140006d3c783b */ /* 0x000ee80000004200 */
[----:B------:R-:W3:Y:S04]  /*1d50*/  LDSM.16.MT88.4 R56, [R109+0x2160] ;  /* 0x002160006d38783b */ /* 0x000ee80000004200 */
[----:B------:R-:W-:Y:S04]  /*1d60*/  LDSM.16.MT88.4 R48, [R109+0x3080] ;  /* 0x003080006d30783b */ /* 0x000fe80000004200 */
[----:B------:R-:W-:Y:S01]  /*1d70*/  LDSM.16.MT88.4 R44, [R109+0x30a0] ;  /* 0x0030a0006d2c783b */ /* 0x000fe20000004200 */
[C---:B-1----:R-:W-:Y:S03]  /*1d80*/  HMMA.16816.F16 R100, R52.reuse, R20, R100 ;  /* 0x000000143464723c */ /* 0x042fe60000000864 */
[----:B------:R-:W-:Y:S04]  /*1d90*/  LDSM.16.MT88.4 R40, [R109+0x30c0] ;  /* 0x0030c0006d28783b */ /* 0x000fe80000004200 */
[----:B------:R-:W-:Y:S01]  /*1da0*/  LDSM.16.MT88.4 R36, [R109+0x30e0] ;  /* 0x0030e0006d24783b */ /* 0x000fe20000004200 */
[----:B------:R-:W-:Y:S01]  /*1db0*/  IMAD.U32 R20, R29, 0x2, R28 ;  /* 0x000000021d147824 */ /* 0x000fe200078e001c */
[C---:B--2---:R-:W-:Y:S02]  /*1dc0*/  HMMA.16816.F16 R94, R52.reuse, R24, R94 ;  /* 0x00000018345e723c */ /* 0x044fe4000000085e */
[----:B------:R-:W-:Y:S04]  /*1dd0*/  LDSM.16.MT88.4 R32, [R109+0x3100] ;  /* 0x003100006d20783b */ /* 0x000fe80000004200 */
[----:B------:R-:W-:Y:S02]  /*1de0*/  LDSM.16.MT88.4 R28, [R109+0x3120] ;  /* 0x003120006d1c783b */ /* 0x000fe40000004200 */
[C---:B------:R-:W-:Y:S02]  /*1df0*/  HMMA.16816.F16 R96, R52.reuse, R26, R96 ;  /* 0x0000001a3460723c */ /* 0x040fe40000000860 */
[----:B------:R-:W-:Y:S06]  /*1e00*/  LDSM.16.MT88.4 R24, [R109+0x3140] ;  /* 0x003140006d18783b */ /* 0x000fec0000004200 */
[C---:B------:R-:W-:Y:S01]  /*1e10*/  HMMA.16816.F16 R102, R52.reuse, R22, R102 ;  /* 0x000000163466723c */ /* 0x040fe20000000866 */
[----:B------:R-:W1:Y:S07]  /*1e20*/  LDSM.16.M88.4 R20, [R20] ;  /* 0x000000001414783b */ /* 0x000e6e0000000200 */
[C---:B---3--:R-:W-:Y:S08]  /*1e30*/  HMMA.16816.F16 R98, R52.reuse, R76, R98 ;  /* 0x0000004c3462723c */ /* 0x048ff00000000862 */
[C---:B------:R-:W-:Y:S01]  /*1e40*/  HMMA.16816.F16 R12, R52.reuse, R78, R12 ;  /* 0x0000004e340c723c */ /* 0x040fe2000000080c */
[----:B------:R-:W2:Y:S07]  /*1e50*/  LDSM.16.MT88.4 R76, [R109+0x3160] ;  /* 0x003160006d4c783b */ /* 0x000eae0000004200 */
[C---:B----4-:R-:W-:Y:S08]  /*1e60*/  HMMA.16816.F16 R14, R52.reuse, R72, R14 ;  /* 0x00000048340e723c */ /* 0x050ff0000000080e */
[C---:B------:R-:W-:Y:S08]  /*1e70*/  HMMA.16816.F16 R16, R52.reuse, R74, R16 ;  /* 0x0000004a3410723c */ /* 0x040ff00000000810 */
[C---:B-----5:R-:W-:Y:S08]  /*1e80*/  HMMA.16816.F16 R18, R52.reuse, R68, R18 ;  /* 0x000000443412723c */ /* 0x060ff00000000812 */
[C---:B------:R-:W-:Y:S08]  /*1e90*/  HMMA.16816.F16 R70, R52.reuse, R70, R80 ;  /* 0x000000463446723c */ /* 0x040ff00000000850 */
[C---:B------:R-:W-:Y:S08]  /*1ea0*/  HMMA.16816.F16 R64, R52.reuse, R64, R82 ;  /* 0x000000403440723c */ /* 0x040ff00000000852 */
[C---:B------:R-:W-:Y:S08]  /*1eb0*/  HMMA.16816.F16 R66, R52.reuse, R66, R84 ;  /* 0x000000423442723c */ /* 0x040ff00000000854 */
[C---:B------:R-:W-:Y:S08]  /*1ec0*/  HMMA.16816.F16 R60, R52.reuse, R60, R86 ;  /* 0x0000003c343c723c */ /* 0x040ff00000000856 */
[C---:B------:R-:W-:Y:S08]  /*1ed0*/  HMMA.16816.F16 R62, R52.reuse, R62, R88 ;  /* 0x0000003e343e723c */ /* 0x040ff00000000858 */
[C---:B------:R-:W-:Y:S08]  /*1ee0*/  HMMA.16816.F16 R56, R52.reuse, R56, R90 ;  /* 0x000000383438723c */ /* 0x040ff0000000085a */
[----:B------:R-:W-:Y:S08]  /*1ef0*/  HMMA.16816.F16 R58, R52, R58, R92 ;  /* 0x0000003a343a723c */ /* 0x000ff0000000085c */
[C---:B-1----:R-:W-:Y:S08]  /*1f00*/  HMMA.16816.F16 R94, R20.reuse, R48, R94 ;  /* 0x00000030145e723c */ /* 0x042ff0000000085e */
[C---:B------:R-:W-:Y:S08]  /*1f10*/  HMMA.16816.F16 R96, R20.reuse, R50, R96 ;  /* 0x000000321460723c */ /* 0x040ff00000000860 */
        /* <DEDUP_REMOVED lines=12> */
[C---:B--2---:R-:W-:Y:S08]  /*1fe0*/  HMMA.16816.F16 R90, R20.reuse, R76, R56 ;  /* 0x0000004c145a723c */ /* 0x044ff00000000838 */
[----:B------:R-:W-:Y:S11]  /*1ff0*/  HMMA.16816.F16 R92, R20, R78, R58 ;  /* 0x0000004e145c723c */ /* 0x000ff6000000083a */
[----:B------:R-:W-:Y:S11]  /*2000*/  @!UPT UIADD3 URZ, URZ, URZ, URZ ;  /* 0x0000003f3f3ff290 */ /* 0x000ff6000fffe03f */
.L_x_23:
[----:B------:R-:W-:Y:S02]  /*2010*/  WARPSYNC 0xffffffff ;  /* 0xffffffff00007948 */ /* 0x000fe40003800000 */
[----:B------:R-:W-:Y:S01]  /*2020*/  IADD3 R9, R9, 0x1, RZ ;  /* 0x0000000109097810 */ /* 0x000fe20007ffe0ff */
[----:B------:R-:W-:Y:S03]  /*2030*/  BAR.SYNC.DEFER_BLOCKING 0x0 ;  /* 0x0000000000007b1d */ /* 0x000fe60000010000 */
[----:B------:R-:W-:-:S13]  /*2040*/  ISETP.GE.AND P0, PT, R9, R3, PT ;  /* 0x000000030900720c */ /* 0x000fda0003f06270 */
[----:B------:R-:W-:Y:S01]  /*2050*/  @P0 CALL.REL.NOINC `(.L_x_0) ;  /* 0x0000001000000944 */ /* 0x000fe20003c00000 */
[----:B------:R-:W-:Y:S05]  /*2060*/  BRA `(.L_x_24) ;  /* 0xffffe51000007947 */ /* 0x000fea000383ffff */
.L_x_0:
[----:B------:R-:W-:-:S13]  /*2070*/  ISETP.GE.AND P0, PT, R0, 0x20, PT ;  /* 0x000000200000780c */ /* 0x000fda0003f06270 */
[----:B------:R-:W-:Y:S05]  /*2080*/  @!P0 EXIT ;  /* 0x000000000000894d */ /* 0x000fea0003800000 */
[----:B------:R-:W2:Y:S01]  /*2090*/  S2R R5, SR_CTAID.Y ;  /* 0x0000000000057919 */ /* 0x000ea20000002600 */
[C---:B------:R-:W-:Y:S02]  /*20a0*/  IADD3 R0, R110.reuse, 0x10, RZ ;  /* 0x000000106e007810 */ /* 0x040fe40007ffe0ff */
[----:B------:R-:W-:Y:S01]  /*20b0*/  IADD3 R2, R110, 0x20, RZ ;  /* 0x000000206e027810 */ /* 0x000fe20007ffe0ff */
[----:B--2---:R-:W-:-:S04]  /*20c0*/  IMAD R5, R5, 0x8, R108 ;  /* 0x0000000805057824 */ /* 0x004fc800078e026c */
[----:B------:R-:W-:-:S05]  /*20d0*/  IMAD.SHL.U32 R5, R5, 0x10, RZ ;  /* 0x0000001005057824 */ /* 0x000fca00078e00ff */
[C---:B------:R-:W-:Y:S01]  /*20e0*/  ISETP.GE.AND P0, PT, R5.reuse, c[0x0][0x178], PT ;  /* 0x00005e0005007a0c */ /* 0x040fe20003f06270 */
[----:B------:R-:W-:-:S03]  /*20f0*/  IMAD R5, R5, c[0x0][0x17c], RZ ;  /* 0x00005f0005057a24 */ /* 0x000fc600078e02ff */
[----:B------:R-:W-:Y:S02]  /*2100*/  ISETP.GE.OR P1, PT, R110, c[0x0][0x17c], P0 ;  /* 0x00005f006e007a0c */ /* 0x000fe40000726670 */
[----:B------:R-:W-:-:S11]  /*2110*/  SHF.R.S32.HI R3, RZ, 0x1f, R5 ;  /* 0x0000001fff037819 */ /* 0x000fd60000011405 */
[----:B------:R-:W-:Y:S05]  /*2120*/  @P1 BRA `(.L_x_25) ;  /* 0x0000013000001947 */ /* 0x000fea0003800000 */
[----:B------:R-:W2:Y:S01]  /*2130*/  S2R R6, SR_LANEID ;  /* 0x0000000000067919 */ /* 0x000ea20000000000 */
[----:B------:R-:W-:Y:S01]  /*2140*/  IMAD.MOV.U32 R11, RZ, RZ, c[0x0][0x17c] ;  /* 0x00005f00ff0b7624 */ /* 0x000fe200078e00ff */
[C---:B------:R-:W-:Y:S01]  /*2150*/  IADD3 R4, P1, R110.reuse, R5, RZ ;  /* 0x000000056e047210 */ /* 0x040fe20007f3e0ff */
[----:B------:R-:W-:Y:S01]  /*2160*/  IMAD.MOV.U32 R7, RZ, RZ, RZ ;  /* 0x000000ffff077224 */ /* 0x000fe200078e00ff */
[----:B------:R-:W-:Y:S02]  /*2170*/  WARPSYNC 0xffffffff ;  /* 0xffffffff00007948 */ /* 0x000fe40003800000 */
[----:B------:R-:W-:Y:S02]  /*2180*/  SHF.R.U32.HI R11, RZ, 0x1, R11 ;  /* 0x00000001ff0b7819 */ /* 0x000fe4000001160b */
[----:B-1----:R-:W-:Y:S02]  /*2190*/  LEA.HI.X.SX32 R23, R110, R3, 0x1, P1 ;  /* 0x000000036e177211 */ /* 0x002fe400008f0eff */
[----:B------:R-:W-:-:S02]  /*21a0*/  LEA R21, P1, R4, c[0x0][0x170], 0x1 ;  /* 0x00005c0004157a11 */ /* 0x000fc400078208ff */
[----:B--2---:R-:W-:Y:S02]  /*21b0*/  SHF.R.U32.HI R9, RZ, 0x2, R6 ;  /* 0x00000002ff097819 */ /* 0x004fe40000011606 */
[----:B------:R-:W-:-:S05]  /*21c0*/  LOP3.LUT R6, R6, 0x3, RZ, 0xc0, !PT ;  /* 0x0000000306067812 */ /* 0x000fca00078ec0ff */
[----:B------:R-:W-:Y:S01]  /*21d0*/  IMAD.WIDE.U32 R6, R9, R11, R6 ;  /* 0x0000000b09067225 */ /* 0x000fe200078e0006 */
[----:B------:R-:W-:-:S04]  /*21e0*/  LEA.HI.X R9, R4, c[0x0][0x174], R23, 0x1, P1 ;  /* 0x00005d0004097a11 */ /* 0x000fc800008f0c17 */
[----:B------:R-:W-:-:S04]  /*21f0*/  LEA R8, P1, R6, R21, 0x2 ;  /* 0x0000001506087211 */ /* 0x000fc800078210ff */
[----:B------:R-:W-:-:S05]  /*2200*/  LEA.HI.X R9, R6, R9, R7, 0x2, P1 ;  /* 0x0000000906097211 */ /* 0x000fca00008f1407 */
[----:B------:R-:W-:Y:S01]  /*2210*/  IMAD.WIDE.U32 R6, R11, 0x20, R8 ;  /* 0x000000200b067825 */ /* 0x000fe200078e0008 */
[----:B------:R1:W-:Y:S04]  /*2220*/  STG.E [R8.64], R94 ;  /* 0x0000005e08007986 */ /* 0x0003e8000c101904 */
[----:B------:R1:W-:Y:S04]  /*2230*/  STG.E [R6.64], R95 ;  /* 0x0000005f06007986 */ /* 0x0003e8000c101904 */
[----:B------:R1:W-:Y:S04]  /*2240*/  STG.E [R8.64+0x10], R96 ;  /* 0x0000106008007986 */ /* 0x0003e8000c101904 */
[----:B------:R1:W-:Y:S02]  /*2250*/  STG.E [R6.64+0x10], R97 ;  /* 0x0000106106007986 */ /* 0x0003e4000c101904 */
.L_x_25:
[----:B------:R-:W-:Y:S02]  /*2260*/  ISETP.GE.OR P6, PT, R0, c[0x0][0x17c], P0 ;  /* 0x00005f0000007a0c */ /* 0x000fe400007c6670 */
[----:B------:R-:W-:-:S02]  /*2270*/  IADD3 R4, R110, 0x30, RZ ;  /* 0x000000306e047810 */ /* 0x000fc40007ffe0ff */
[C---:B------:R-:W-:Y:S02]  /*2280*/  IADD3 R10, R110.reuse, 0x40, RZ ;  /* 0x000000406e0a7810 */ /* 0x040fe40007ffe0ff */
[C---:B-1----:R-:W-:Y:S02]  /*2290*/  IADD3 R20, R110.reuse, 0x50, RZ ;  /* 0x000000506e147810 */ /* 0x042fe40007ffe0ff */
[C---:B------:R-:W-:Y:S02]  /*22a0*/  IADD3 R22, R110.reuse, 0x60, RZ ;  /* 0x000000606e167810 */ /* 0x040fe40007ffe0ff */
[----:B------:R-:W-:Y:S02]  /*22b0*/  IADD3 R110, R110, 0x70, RZ ;  /* 0x000000706e6e7810 */ /* 0x000fe40007ffe0ff */
[----:B------:R-:W-:Y:S02]  /*22c0*/  ISETP.GE.OR P5, PT, R2, c[0x0][0x17c], P0 ;  /* 0x00005f0002007a0c */ /* 0x000fe400007a6670 */
[----:B------:R-:W-:-:S02]  /*22d0*/  ISETP.GE.OR P4, PT, R4, c[0x0][0x17c], P0 ;  /* 0x00005f0004007a0c */ /* 0x000fc40000786670 */
[----:B------:R-:W-:Y:S02]  /*22e0*/  ISETP.GE.OR P3, PT, R10, c[0x0][0x17c], P0 ;  /* 0x00005f000a007a0c */ /* 0x000fe40000766670 */
[----:B------:R-:W-:Y:S02]  /*22f0*/  ISETP.GE.OR P2, PT, R20, c[0x0][0x17c], P0 ;  /* 0x00005f0014007a0c */ /* 0x000fe40000746670 */
[----:B------:R-:W-:Y:S02]  /*2300*/  ISETP.GE.OR P1, PT, R22, c[0x0][0x17c], P0 ;  /* 0x00005f0016007a0c */ /* 0x000fe40000726670 */
[----:B------:R-:W-:Y:S01]  /*2310*/  ISETP.GE.OR P0, PT, R110, c[0x0][0x17c], P0 ;  /* 0x00005f006e007a0c */ /* 0x000fe20000706670 */
[----:B------:R-:W-:Y:S07]  /*2320*/  @P6 BRA `(.L_x_26) ;  /* 0x0000013000006947 */ /* 0x000fee0003800000 */
[----:B------:R-:W1:Y:S01]  /*2330*/  S2R R6, SR_LANEID ;  /* 0x0000000000067919 */ /* 0x000e620000000000 */
[----:B------:R-:W-:Y:S01]  /*2340*/  IMAD.MOV.U32 R7, RZ, RZ, c[0x0][0x17c] ;  /* 0x00005f00ff077624 */ /* 0x000fe200078e00ff */
[----:B------:R-:W-:Y:S01]  /*2350*/  IADD3 R21, P6, R5, R0, RZ ;  /* 0x0000000005157210 */ /* 0x000fe20007fde0ff */
[----:B------:R-:W-:Y:S03]  /*2360*/  WARPSYNC 0xffffffff ;  /* 0xffffffff00007948 */ /* 0x000fe60003800000 */
[----:B------:R-:W-:Y:S01]  /*2370*/  SHF.R.U32.HI R23, RZ, 0x1, R7 ;  /* 0x00000001ff177819 */ /* 0x000fe20000011607 */
[----:B------:R-:W-:Y:S01]  /*2380*/  IMAD.MOV.U32 R7, RZ, RZ, RZ ;  /* 0x000000ffff077224 */ /* 0x000fe200078e00ff */
[----:B------:R-:W-:-:S02]  /*2390*/  LEA.HI.X.SX32 R0, R0, R3, 0x1, P6 ;  /* 0x0000000300007211 */ /* 0x000fc400030f0eff */
[----:B------:R-:W-:Y:S02]  /*23a0*/  LEA R11, P6, R21, c[0x0][0x170], 0x1 ;  /* 0x00005c00150b7a11 */ /* 0x000fe400078c08ff */
[----:B-1----:R-:W-:Y:S02]  /*23b0*/  SHF.R.U32.HI R9, RZ, 0x2, R6 ;  /* 0x00000002ff097819 */ /* 0x002fe40000011606 */
        /* <DEDUP_REMOVED lines=10> */
.L_x_26:
[----:B------:R-:W-:Y:S05]  /*2460*/  @P5 BRA `(.L_x_27) ;  /* 0x0000013000005947 */ /* 0x000fea0003800000 */
[----:B-1----:R-:W1:Y:S01]  /*2470*/  S2R R6, SR_LANEID ;  /* 0x0000000000067919 */ /* 0x002e620000000000 */
        /* <DEDUP_REMOVED lines=18> */
.L_x_27:
[----:B------:R-:W-:Y:S05]  /*25a0*/  @P4 BRA `(.L_x_28) ;  /* 0x0000013000004947 */ /* 0x000fea0003800000 */
[----:B-1----:R-:W1:Y:S01]  /*25b0*/  S2R R6, SR_LANEID ;  /* 0x0000000000067919 */ /* 0x002e620000000000 */
[----:B------:R-:W-:Y:S01]  /*25c0*/  IMAD.MOV.U32 R2, RZ, RZ, c[0x0][0x17c] ;  /* 0x00005f00ff027624 */ /* 0x000fe200078e00ff */
[----:B------:R-:W-:Y:S01]  /*25d0*/  IADD3 R0, P4, R5, R4, RZ ;  /* 0x0000000405007210 */ /* 0x000fe20007f9e0ff */
[----:B------:R-:W-:Y:S01]  /*25e0*/  IMAD.MOV.U32 R7, RZ, RZ, RZ ;  /* 0x000000ffff077224 */ /* 0x000fe200078e00ff */
[----:B------:R-:W-:Y:S02]  /*25f0*/  WARPSYNC 0xffffffff ;  /* 0xffffffff00007948 */ /* 0x000fe40003800000 */
[----:B------:R-:W-:-:S02]  /*2600*/  SHF.R.U32.HI R21, RZ, 0x1, R2 ;  /* 0x00000001ff157819 */ /* 0x000fc40000011602 */
[----:B------:R-:W-:Y:S02]  /*2610*/  LEA.HI.X.SX32 R13, R4, R3, 0x1, P4 ;  /* 0x00000003040d7211 */ /* 0x000fe400020f0eff */
        /* <DEDUP_REMOVED lines=12> */
.L_x_28:
        /* <DEDUP_REMOVED lines=20> */
.L_x_29:
        /* <DEDUP_REMOVED lines=20> */
.L_x_30:
        /* <DEDUP_REMOVED lines=20> */
.L_x_31:
[----:B------:R-:W-:Y:S05]  /*2aa0*/  @P0 EXIT ;  /* 0x000000000000094d */ /* 0x000fea0003800000 */
[----:B------:R-:W2:Y:S01]  /*2ab0*/  S2R R2, SR_LANEID ;  /* 0x0000000000027919 */ /* 0x000ea20000000000 */
[----:B------:R-:W-:Y:S01]  /*2ac0*/  IMAD.MOV.U32 R4, RZ, RZ, c[0x0][0x17c] ;  /* 0x00005f00ff047624 */ /* 0x000fe200078e00ff */
[----:B------:R-:W-:Y:S01]  /*2ad0*/  IADD3 R0, P0, R5, R110, RZ ;  /* 0x0000006e05007210 */ /* 0x000fe20007f1e0ff */
[----:B------:R-:W-:Y:S03]  /*2ae0*/  WARPSYNC 0xffffffff ;  /* 0xffffffff00007948 */ /* 0x000fe60003800000 */
[----:B------:R-:W-:-:S02]  /*2af0*/  SHF.R.U32.HI R11, RZ, 0x1, R4 ;  /* 0x00000001ff0b7819 */ /* 0x000fc40000011604 */
[----:B-1----:R-:W-:Y:S01]  /*2b00*/  LEA.HI.X.SX32 R9, R110, R3, 0x1, P0 ;  /* 0x000000036e097211 */ /* 0x002fe200000f0eff */
[----:B------:R-:W-:Y:S01]  /*2b10*/  IMAD.MOV.U32 R3, RZ, RZ, RZ ;  /* 0x000000ffff037224 */ /* 0x000fe200078e00ff */
[----:B------:R-:W-:Y:S02]  /*2b20*/  LEA R7, P0, R0, c[0x0][0x170], 0x1 ;  /* 0x00005c0000077a11 */ /* 0x000fe400078008ff */
[----:B--2---:R-:W-:Y:S02]  /*2b30*/  SHF.R.U32.HI R5, RZ, 0x2, R2 ;  /* 0x00000002ff057819 */ /* 0x004fe40000011602 */
[----:B------:R-:W-:-:S05]  /*2b40*/  LOP3.LUT R2, R2, 0x3, RZ, 0xc0, !PT ;  /* 0x0000000302027812 */ /* 0x000fca00078ec0ff */
[----:B------:R-:W-:Y:S01]  /*2b50*/  IMAD.WIDE.U32 R4, R5, R11, R2 ;  /* 0x0000000b05047225 */ /* 0x000fe200078e0002 */
[----:B------:R-:W-:-:S04]  /*2b60*/  LEA.HI.X R3, R0, c[0x0][0x174], R9, 0x1, P0 ;  /* 0x00005d0000037a11 */ /* 0x000fc800000f0c09 */
[----:B------:R-:W-:-:S04]  /*2b70*/  LEA R2, P0, R4, R7, 0x2 ;  /* 0x0000000704027211 */ /* 0x000fc800078010ff */
[----:B------:R-:W-:-:S05]  /*2b80*/  LEA.HI.X R3, R4, R3, R5, 0x2, P0 ;  /* 0x0000000304037211 */ /* 0x000fca00000f1405 */
[----:B------:R-:W-:Y:S01]  /*2b90*/  IMAD.WIDE.U32 R4, R11, 0x20, R2 ;  /* 0x000000200b047825 */ /* 0x000fe200078e0002 */
[----:B------:R-:W-:Y:S04]  /*2ba0*/  STG.E [R2.64], R90 ;  /* 0x0000005a02007986 */ /* 0x000fe8000c101904 */
[----:B------:R-:W-:Y:S04]  /*2bb0*/  STG.E [R4.64], R91 ;  /* 0x0000005b04007986 */ /* 0x000fe8000c101904 */
[----:B------:R-:W-:Y:S04]  /*2bc0*/  STG.E [R2.64+0x10], R92 ;  /* 0x0000105c02007986 */ /* 0x000fe8000c101904 */
[----:B------:R-:W-:Y:S01]  /*2bd0*/  STG.E [R4.64+0x10], R93 ;  /* 0x0000105d04007986 */ /* 0x000fe2000c101904 */
[----:B------:R-:W-:Y:S05]  /*2be0*/  EXIT ;  /* 0x000000000000794d */ /* 0x000fea0003800000 */
.L_x_32:
[----:B------:R-:W-:-:S00]  /*2bf0*/  BRA `(.L_x_32) ;  /* 0xfffffff000007947 */ /* 0x000fc0000383ffff */
[----:B------:R-:W-:-:S00]  /*2c00*/  NOP ;  /* 0x0000000000007918 */ /* 0x000fc00000000000 */
[----:B------:R-:W-:-:S00]  /*2c10*/  NOP ;  /* 0x0000000000007918 */ /* 0x000fc00000000000 */
[----:B------:R-:W-:-:S00]  /*2c20*/  NOP ;  /* 0x0000000000007918 */ /* 0x000fc00000000000 */
[----:B------:R-:W-:-:S00]  /*2c30*/  NOP ;  /* 0x0000000000007918 */ /* 0x000fc00000000000 */
[----:B------:R-:W-:-:S00]  /*2c40*/  NOP ;  /* 0x0000000000007918 */ /* 0x000fc00000000000 */
[----:B------:R-:W-:-:S00]  /*2c50*/  NOP ;  /* 0x0000000000007918 */ /* 0x000fc00000000000 */
[----:B------:R-:W-:-:S00]  /*2c60*/  NOP ;  /* 0x0000000000007918 */ /* 0x000fc00000000000 */
[----:B------:R-:W-:-:S00]  /*2c70*/  NOP ;  /* 0x0000000000007918 */ /* 0x000fc00000000000 */
.L_x_33:


//--------------------- .nv.shared.gemm_mma_kernel --------------------------
	.section	.nv.shared.gemm_mma_kernel,"aw",@nobits
	.sectionflags	@""
	.align	16
